	.target	sm_100a

	.elftype	@"ET_EXEC"


//--------------------- .note.nv.tkinfo           --------------------------
	.section	.note.nv.tkinfo,"",@"SHT_NOTE"
	.sectionflags	@"SHF_NOTE_NV_TKINFO"
	.tkinfo
        /*0018*/ 	.word	0x00000002
        /*0030*/ 	.string	""
        /*0030*/ 	.string	"ptxas"
        /*0030*/ 	.string	"Cuda compilation tools, release 13.0, V13.0.88"
        /*0030*/ 	.string	"Build cuda_13.0.r13.0/compiler.36424714_0"
        /*0030*/ 	.string	"-arch sm_100a -m 64 "



//--------------------- .note.nv.cuinfo           --------------------------
	.section	.note.nv.cuinfo,"",@"SHT_NOTE"
	.sectionflags	@"SHF_NOTE_NV_CUINFO"
        /*0018*/ 	.short	0x0002
        /*001a*/ 	.short	0x0064
        /*001c*/ 	.short	0x0082
	.zero		2


//--------------------- .nv.info                  --------------------------
	.section	.nv.info,"",@"SHT_CUDA_INFO"
	.align	4


	//----- nvinfo : EIATTR_REGCOUNT
	.align		4
        /*0000*/ 	.byte	0x04, 0x2f
        /*0002*/ 	.short	(.L_19 - .L_18)
	.align		4
.L_18:
        /*0004*/ 	.word	index@(_ZN7cutlass13device_kernelINS_4conv6kernel13ConvUniversalINS1_16ConvProblemShapeILNS1_8OperatorE2ELi2EEENS1_10collective14CollectiveConvINS1_47MainloopSm100TmaUmmaWarpSpecializedImplicitGemmILS5_2ELi17ELi2ELi1ELi2EN4cute5tupleIJNSA_1CILi2EEENSC_ILi1EEESE_EEEEENSB_IJNSC_ILi128EEENSB_IJNSC_ILi64EEEEEESJ_EEENS_10bfloat16_tESL_NSA_8TiledMMAINSA_8MMA_AtomIJNSA_26SM100_MMA_F16BF16_2x1SM_SSISL_SL_fLi128ELi64ELNSA_4UMMA5MajorE1ELSQ_1ELNSP_7ScaleInE0ELSR_0EEEEEENSA_6LayoutINSB_IJSE_SE_SE_EEENSB_IJNSC_ILi0EEESW_SW_EEEEENSB_IJNSA_10UnderscoreESZ_SZ_EEEEENS7_6detail27Sm100ImplicitGemmTileTraitsINSA_18SM100_TMA_2SM_LOADENSA_14ComposedLayoutINSA_7SwizzleILi3ELi4ELi3EEENSA_18smem_ptr_flag_bitsILi16EEENSU_INSB_IJSI_NSC_ILi8EEEEEENSB_IJSE_SI_EEEEEEEvEENS13_INSA_25SM100_TMA_2SM_LOAD_IM2COLENS15_INS16_ILi2ELi4ELi3EEES19_NSU_INSB_IJNSC_ILi32EEES1A_EEENSB_IJSE_S1I_EEEEEEEvEEEENS_8epilogue10collective18CollectiveEpilogueINS1P_23Sm100TmaWarpSpecializedILi3ELi2ELi16ELb1ELb0EEEJNSB_IJSI_SJ_SJ_EEENSB_IJNSU_ISI_SE_EENSU_INSB_IJNSC_ILi16EEESD_EEES1K_EEEEESL_NSB_IJlNSB_IJSE_llEEESW_EEESL_S21_NS1P_6fusion15FusionCallbacksIS1T_NS22_17LinearCombinationISL_fSL_fLNS_15FloatRoundStyleE2EEES1U_S1Z_JEEENSA_5SM1004TMEM4LOAD26SM100_TMEM_LOAD_32dp32b16xENSA_13SM90_TMA_LOADENS15_INS16_ILi1ELi4ELi3EEES19_NSU_INSB_IJS1A_S1W_EEENSB_IJS1W_SE_EEEEEEENSA_39AutoVectorizingCopyWithAssumedAlignmentILi128EEENSA_14SM90_TMA_STOREES2H_S2J_S2J_EEEvvEEEEvNT_6ParamsE)
        /*0008*/ 	.word	0x00000046


	//----- nvinfo : EIATTR_FRAME_SIZE
	.align		4
.L_19:
        /*000c*/ 	.byte	0x04, 0x11
        /*000e*/ 	.short	(.L_21 - .L_20)
	.align		4
.L_20:
        /*0010*/ 	.word	index@($__internal_2_$__cuda_sm10x_tcgen05_guardrail_trap_unallocated_columns_being_dealloced)
        /*0014*/ 	.word	0x00000008


	//----- nvinfo : EIATTR_FRAME_SIZE
	.align		4
.L_21:
        /*0018*/ 	.byte	0x04, 0x11
        /*001a*/ 	.short	(.L_23 - .L_22)
	.align		4
.L_22:
        /*001c*/ 	.word	index@($__internal_1_$__cuda_sm10x_tcgen05_guardrail_trap_phase_invalid_during_alloc)
        /*0020*/ 	.word	0x00000008


	//----- nvinfo : EIATTR_FRAME_SIZE
	.align		4
.L_23:
        /*0024*/ 	.byte	0x04, 0x11
        /*0026*/ 	.short	(.L_25 - .L_24)
	.align		4
.L_24:
        /*0028*/ 	.word	index@($__internal_0_$__cuda_sm10x_tcgen05_guardrail_trap_col_being_dealloced_not_returned_by_alloc)
        /*002c*/ 	.word	0x00000008


	//----- nvinfo : EIATTR_FRAME_SIZE
	.align		4
.L_25:
        /*0030*/ 	.byte	0x04, 0x11
        /*0032*/ 	.short	(.L_27 - .L_26)
	.align		4
.L_26:
        /*0034*/ 	.word	index@(_ZN7cutlass13device_kernelINS_4conv6kernel13ConvUniversalINS1_16ConvProblemShapeILNS1_8OperatorE2ELi2EEENS1_10collective14CollectiveConvINS1_47MainloopSm100TmaUmmaWarpSpecializedImplicitGemmILS5_2ELi17ELi2ELi1ELi2EN4cute5tupleIJNSA_1CILi2EEENSC_ILi1EEESE_EEEEENSB_IJNSC_ILi128EEENSB_IJNSC_ILi64EEEEEESJ_EEENS_10bfloat16_tESL_NSA_8TiledMMAINSA_8MMA_AtomIJNSA_26SM100_MMA_F16BF16_2x1SM_SSISL_SL_fLi128ELi64ELNSA_4UMMA5MajorE1ELSQ_1ELNSP_7ScaleInE0ELSR_0EEEEEENSA_6LayoutINSB_IJSE_SE_SE_EEENSB_IJNSC_ILi0EEESW_SW_EEEEENSB_IJNSA_10UnderscoreESZ_SZ_EEEEENS7_6detail27Sm100ImplicitGemmTileTraitsINSA_18SM100_TMA_2SM_LOADENSA_14ComposedLayoutINSA_7SwizzleILi3ELi4ELi3EEENSA_18smem_ptr_flag_bitsILi16EEENSU_INSB_IJSI_NSC_ILi8EEEEEENSB_IJSE_SI_EEEEEEEvEENS13_INSA_25SM100_TMA_2SM_LOAD_IM2COLENS15_INS16_ILi2ELi4ELi3EEES19_NSU_INSB_IJNSC_ILi32EEES1A_EEENSB_IJSE_S1I_EEEEEEEvEEEENS_8epilogue10collective18CollectiveEpilogueINS1P_23Sm100TmaWarpSpecializedILi3ELi2ELi16ELb1ELb0EEEJNSB_IJSI_SJ_SJ_EEENSB_IJNSU_ISI_SE_EENSU_INSB_IJNSC_ILi16EEESD_EEES1K_EEEEESL_NSB_IJlNSB_IJSE_llEEESW_EEESL_S21_NS1P_6fusion15FusionCallbacksIS1T_NS22_17LinearCombinationISL_fSL_fLNS_15FloatRoundStyleE2EEES1U_S1Z_JEEENSA_5SM1004TMEM4LOAD26SM100_TMEM_LOAD_32dp32b16xENSA_13SM90_TMA_LOADENS15_INS16_ILi1ELi4ELi3EEES19_NSU_INSB_IJS1A_S1W_EEENSB_IJS1W_SE_EEEEEEENSA_39AutoVectorizingCopyWithAssumedAlignmentILi128EEENSA_14SM90_TMA_STOREES2H_S2J_S2J_EEEvvEEEEvNT_6ParamsE)
        /*0038*/ 	.word	0x00000008


	//----- nvinfo : EIATTR_MIN_STACK_SIZE
	.align		4
.L_27:
        /*003c*/ 	.byte	0x04, 0x12
        /*003e*/ 	.short	(.L_29 - .L_28)
	.align		4
.L_28:
        /*0040*/ 	.word	index@(_ZN7cutlass13device_kernelINS_4conv6kernel13ConvUniversalINS1_16ConvProblemShapeILNS1_8OperatorE2ELi2EEENS1_10collective14CollectiveConvINS1_47MainloopSm100TmaUmmaWarpSpecializedImplicitGemmILS5_2ELi17ELi2ELi1ELi2EN4cute5tupleIJNSA_1CILi2EEENSC_ILi1EEESE_EEEEENSB_IJNSC_ILi128EEENSB_IJNSC_ILi64EEEEEESJ_EEENS_10bfloat16_tESL_NSA_8TiledMMAINSA_8MMA_AtomIJNSA_26SM100_MMA_F16BF16_2x1SM_SSISL_SL_fLi128ELi64ELNSA_4UMMA5MajorE1ELSQ_1ELNSP_7ScaleInE0ELSR_0EEEEEENSA_6LayoutINSB_IJSE_SE_SE_EEENSB_IJNSC_ILi0EEESW_SW_EEEEENSB_IJNSA_10UnderscoreESZ_SZ_EEEEENS7_6detail27Sm100ImplicitGemmTileTraitsINSA_18SM100_TMA_2SM_LOADENSA_14ComposedLayoutINSA_7SwizzleILi3ELi4ELi3EEENSA_18smem_ptr_flag_bitsILi16EEENSU_INSB_IJSI_NSC_ILi8EEEEEENSB_IJSE_SI_EEEEEEEvEENS13_INSA_25SM100_TMA_2SM_LOAD_IM2COLENS15_INS16_ILi2ELi4ELi3EEES19_NSU_INSB_IJNSC_ILi32EEES1A_EEENSB_IJSE_S1I_EEEEEEEvEEEENS_8epilogue10collective18CollectiveEpilogueINS1P_23Sm100TmaWarpSpecializedILi3ELi2ELi16ELb1ELb0EEEJNSB_IJSI_SJ_SJ_EEENSB_IJNSU_ISI_SE_EENSU_INSB_IJNSC_ILi16EEESD_EEES1K_EEEEESL_NSB_IJlNSB_IJSE_llEEESW_EEESL_S21_NS1P_6fusion15FusionCallbacksIS1T_NS22_17LinearCombinationISL_fSL_fLNS_15FloatRoundStyleE2EEES1U_S1Z_JEEENSA_5SM1004TMEM4LOAD26SM100_TMEM_LOAD_32dp32b16xENSA_13SM90_TMA_LOADENS15_INS16_ILi1ELi4ELi3EEES19_NSU_INSB_IJS1A_S1W_EEENSB_IJS1W_SE_EEEEEEENSA_39AutoVectorizingCopyWithAssumedAlignmentILi128EEENSA_14SM90_TMA_STOREES2H_S2J_S2J_EEEvvEEEEvNT_6ParamsE)
        /*0044*/ 	.word	0x00000008
.L_29:


//--------------------- .nv.compat                --------------------------
	.section	.nv.compat,"",@"SHT_CUDA_COMPAT_INFO"
	.align	4
        /*0000*/ 	.byte	0x02, 0x09, 0x01, 0x00, 0x02, 0x02, 0x02, 0x00, 0x02, 0x05, 0x05, 0x00, 0x03, 0x07, 0x01, 0x01
        /*0010*/ 	.byte	0x02, 0x03, 0x01, 0x00, 0x02, 0x06, 0x01, 0x00, 0x04, 0x0b, 0x08, 0x00, 0x09, 0x00, 0x00, 0x00
        /*0020*/ 	.byte	0x00, 0x00, 0x00, 0x00


//--------------------- .nv.info._ZN7cutlass13device_kernelINS_4conv6kernel13ConvUniversalINS1_16ConvProblemShapeILNS1_8OperatorE2ELi2EEENS1_10collective14CollectiveConvINS1_47MainloopSm100TmaUmmaWarpSpecializedImplicitGemmILS5_2ELi17ELi2ELi1ELi2EN4cute5tupleIJNSA_1CILi2EEENSC_ILi1EEESE_EEEEENSB_IJNSC_ILi128EEENSB_IJNSC_ILi64EEEEEESJ_EEENS_10bfloat16_tESL_NSA_8TiledMMAINSA_8MMA_AtomIJNSA_26SM100_MMA_F16BF16_2x1SM_SSISL_SL_fLi128ELi64ELNSA_4UMMA5MajorE1ELSQ_1ELNSP_7ScaleInE0ELSR_0EEEEEENSA_6LayoutINSB_IJSE_SE_SE_EEENSB_IJNSC_ILi0EEESW_SW_EEEEENSB_IJNSA_10UnderscoreESZ_SZ_EEEEENS7_6detail27Sm100ImplicitGemmTileTraitsINSA_18SM100_TMA_2SM_LOADENSA_14ComposedLayoutINSA_7SwizzleILi3ELi4ELi3EEENSA_18smem_ptr_flag_bitsILi16EEENSU_INSB_IJSI_NSC_ILi8EEEEEENSB_IJSE_SI_EEEEEEEvEENS13_INSA_25SM100_TMA_2SM_LOAD_IM2COLENS15_INS16_ILi2ELi4ELi3EEES19_NSU_INSB_IJNSC_ILi32EEES1A_EEENSB_IJSE_S1I_EEEEEEEvEEEENS_8epilogue10collective18CollectiveEpilogueINS1P_23Sm100TmaWarpSpecializedILi3ELi2ELi16ELb1ELb0EEEJNSB_IJSI_SJ_SJ_EEENSB_IJNSU_ISI_SE_EENSU_INSB_IJNSC_ILi16EEESD_EEES1K_EEEEESL_NSB_IJlNSB_IJSE_llEEESW_EEESL_S21_NS1P_6fusion15FusionCallbacksIS1T_NS22_17LinearCombinationISL_fSL_fLNS_15FloatRoundStyleE2EEES1U_S1Z_JEEENSA_5SM1004TMEM4LOAD26SM100_TMEM_LOAD_32dp32b16xENSA_13SM90_TMA_LOADENS15_INS16_ILi1ELi4ELi3EEES19_NSU_INSB_IJS1A_S1W_EEENSB_IJS1W_SE_EEEEEEENSA_39AutoVectorizingCopyWithAssumedAlignmentILi128EEENSA_14SM90_TMA_STOREES2H_S2J_S2J_EEEvvEEEEvNT_6ParamsE --------------------------
	.section	.nv.info._ZN7cutlass13device_kernelINS_4conv6kernel13ConvUniversalINS1_16ConvProblemShapeILNS1_8OperatorE2ELi2EEENS1_10collective14CollectiveConvINS1_47MainloopSm100TmaUmmaWarpSpecializedImplicitGemmILS5_2ELi17ELi2ELi1ELi2EN4cute5tupleIJNSA_1CILi2EEENSC_ILi1EEESE_EEEEENSB_IJNSC_ILi128EEENSB_IJNSC_ILi64EEEEEESJ_EEENS_10bfloat16_tESL_NSA_8TiledMMAINSA_8MMA_AtomIJNSA_26SM100_MMA_F16BF16_2x1SM_SSISL_SL_fLi128ELi64ELNSA_4UMMA5MajorE1ELSQ_1ELNSP_7ScaleInE0ELSR_0EEEEEENSA_6LayoutINSB_IJSE_SE_SE_EEENSB_IJNSC_ILi0EEESW_SW_EEEEENSB_IJNSA_10UnderscoreESZ_SZ_EEEEENS7_6detail27Sm100ImplicitGemmTileTraitsINSA_18SM100_TMA_2SM_LOADENSA_14ComposedLayoutINSA_7SwizzleILi3ELi4ELi3EEENSA_18smem_ptr_flag_bitsILi16EEENSU_INSB_IJSI_NSC_ILi8EEEEEENSB_IJSE_SI_EEEEEEEvEENS13_INSA_25SM100_TMA_2SM_LOAD_IM2COLENS15_INS16_ILi2ELi4ELi3EEES19_NSU_INSB_IJNSC_ILi32EEES1A_EEENSB_IJSE_S1I_EEEEEEEvEEEENS_8epilogue10collective18CollectiveEpilogueINS1P_23Sm100TmaWarpSpecializedILi3ELi2ELi16ELb1ELb0EEEJNSB_IJSI_SJ_SJ_EEENSB_IJNSU_ISI_SE_EENSU_INSB_IJNSC_ILi16EEESD_EEES1K_EEEEESL_NSB_IJlNSB_IJSE_llEEESW_EEESL_S21_NS1P_6fusion15FusionCallbacksIS1T_NS22_17LinearCombinationISL_fSL_fLNS_15FloatRoundStyleE2EEES1U_S1Z_JEEENSA_5SM1004TMEM4LOAD26SM100_TMEM_LOAD_32dp32b16xENSA_13SM90_TMA_LOADENS15_INS16_ILi1ELi4ELi3EEES19_NSU_INSB_IJS1A_S1W_EEENSB_IJS1W_SE_EEEEEEENSA_39AutoVectorizingCopyWithAssumedAlignmentILi128EEENSA_14SM90_TMA_STOREES2H_S2J_S2J_EEEvvEEEEvNT_6ParamsE,"",@"SHT_CUDA_INFO"
	.sectionflags	@""
	.align	4


	//----- nvinfo : EIATTR_CUDA_API_VERSION
	.align		4
        /*0000*/ 	.byte	0x04, 0x37
        /*0002*/ 	.short	(.L_31 - .L_30)
.L_30:
        /*0004*/ 	.word	0x00000082


	//----- nvinfo : EIATTR_KPARAM_INFO
	.align		4
.L_31:
        /*0008*/ 	.byte	0x04, 0x17
        /*000a*/ 	.short	(.L_33 - .L_32)
.L_32:
        /*000c*/ 	.word	0x00000000
        /*0010*/ 	.short	0x0000
        /*0012*/ 	.short	0x0000
        /*0014*/ 	.byte	0x00, 0xf0, 0x01, 0x20


	//----- nvinfo : EIATTR_AT_ENTRY_FRAGMENTS
	.align		4
.L_33:
        /*0018*/ 	.byte	0x04, 0x4f
        /*001a*/ 	.short	(.L_35 - .L_34)


	//   ....[0]....
.L_34:
        /*001c*/ 	.word	0x00000007


	//----- nvinfo : EIATTR_RESERVED_SMEM_USED
	.align		4
.L_35:
        /*0020*/ 	.byte	0x01, 0x41
	.zero		2


	//----- nvinfo : EIATTR_SPARSE_MMA_MASK
	.align		4
        /*0024*/ 	.byte	0x03, 0x50
        /*0026*/ 	.short	0x0000


	//----- nvinfo : EIATTR_TCGEN05_2CTA_USED
	.align		4
        /*0028*/ 	.byte	0x01, 0x52
	.zero		2


	//----- nvinfo : EIATTR_MAXREG_COUNT
	.align		4
        /*002c*/ 	.byte	0x03, 0x1b
        /*002e*/ 	.short	0x00ff


	//----- nvinfo : EIATTR_NUM_BARRIERS
	.align		4
        /*0030*/ 	.byte	0x02, 0x4c
        /*0032*/ 	.byte	0x07
	.zero		1


	//----- nvinfo : EIATTR_EXTERNS
	.align		4
        /*0034*/ 	.byte	0x04, 0x0f
        /*0036*/ 	.short	(.L_37 - .L_36)


	//   ....[0]....
	.align		4
.L_36:
        /*0038*/ 	.word	index@(__assertfail)


	//----- nvinfo : EIATTR_MERCURY_ISA_VERSION
	.align		4
.L_37:
        /*003c*/ 	.byte	0x03, 0x5f
        /*003e*/ 	.short	0x0101


	//----- nvinfo : EIATTR_INT_WARP_WIDE_INSTR_OFFSETS
	.align		4
        /*0040*/ 	.byte	0x04, 0x31
        /*0042*/ 	.short	(.L_39 - .L_38)


	//   ....[0]....
.L_38:
        /*0044*/ 	.word	0x00000e00


	//   ....[1]....
        /*0048*/ 	.word	0x00000eb0


	//   ....[2]....
        /*004c*/ 	.word	0x00004dd0


	//   ....[3]....
        /*0050*/ 	.word	0x00004df0


	//   ....[4]....
        /*0054*/ 	.word	0x00004e20


	//   ....[5]....
        /*0058*/ 	.word	0x00005de0


	//   ....[6]....
        /*005c*/ 	.word	0x00005f50


	//   ....[7]....
        /*0060*/ 	.word	0x00006000


	//   ....[8]....
        /*0064*/ 	.word	0x00006130


	//   ....[9]....
        /*0068*/ 	.word	0x00006230


	//   ....[10]....
        /*006c*/ 	.word	0x000062c0


	//----- nvinfo : EIATTR_COOP_GROUP_MASK_REGIDS
	.align		4
.L_39:
        /*0070*/ 	.byte	0x04, 0x29
        /*0072*/ 	.short	(.L_41 - .L_40)


	//   ....[0]....
.L_40:
        /*0074*/ 	.word	0xffffffff


	//   ....[1]....
        /*0078*/ 	.word	0xffffffff


	//   ....[2]....
        /*007c*/ 	.word	0xffffffff


	//   ....[3]....
        /*0080*/ 	.word	0xffffffff


	//   ....[4]....
        /*0084*/ 	.word	0xffffffff


	//   ....[5]....
        /*0088*/ 	.word	0xffffffff


	//   ....[6]....
        /*008c*/ 	.word	0xffffffff


	//   ....[7]....
        /*0090*/ 	.word	0xffffffff


	//   ....[8]....
        /*0094*/ 	.word	0xffffffff


	//   ....[9]....
        /*0098*/ 	.word	0xffffffff


	//   ....[10]....
        /*009c*/ 	.word	0xffffffff


	//   ....[11]....
        /*00a0*/ 	.word	0xffffffff


	//   ....[12]....
        /*00a4*/ 	.word	0xffffffff


	//----- nvinfo : EIATTR_COOP_GROUP_INSTR_OFFSETS
	.align		4
.L_41:
        /*00a8*/ 	.byte	0x04, 0x28
        /*00aa*/ 	.short	(.L_43 - .L_42)


	//   ....[0]....
.L_42:
        /*00ac*/ 	.word	0x000000d0


	//   ....[1]....
        /*00b0*/ 	.word	0x00000540


	//   ....[2]....
        /*00b4*/ 	.word	0x000008b0


	//   ....[3]....
        /*00b8*/ 	.word	0x00000a30


	//   ....[4]....
        /*00bc*/ 	.word	0x00000b30


	//   ....[5]....
        /*00c0*/ 	.word	0x00000c80


	//   ....[6]....
        /*00c4*/ 	.word	0x00000f20


	//   ....[7]....
        /*00c8*/ 	.word	0x00002860


	//   ....[8]....
        /*00cc*/ 	.word	0x00003cc0


	//   ....[9]....
        /*00d0*/ 	.word	0x00004190


	//   ....[10]....
        /*00d4*/ 	.word	0x000041c0


	//   ....[11]....
        /*00d8*/ 	.word	0x00004ce0


	//   ....[12]....
        /*00dc*/ 	.word	0x00004ef0


	//----- nvinfo : EIATTR_VRC_CTA_INIT_COUNT
	.align		4
.L_43:
        /*00e0*/ 	.byte	0x02, 0x4a
        /*00e2*/ 	.byte	0x80
	.zero		1


	//----- nvinfo : EIATTR_SYSCALL_OFFSETS
	.align		4
        /*00e4*/ 	.byte	0x04, 0x46
        /*00e6*/ 	.short	(.L_45 - .L_44)


	//   ....[0]....
.L_44:
        /*00e8*/ 	.word	0x000073b0


	//   ....[1]....
        /*00ec*/ 	.word	0x000074a0


	//   ....[2]....
        /*00f0*/ 	.word	0x00007ca0


	//   ....[3]....
        /*00f4*/ 	.word	0x00008630


	//----- nvinfo : EIATTR_MBARRIER_INSTR_OFFSETS
	.align		4
.L_45:
        /*00f8*/ 	.byte	0x04, 0x39
        /*00fa*/ 	.short	(.L_47 - .L_46)


	//   ....[0]....
.L_46:
        /*00fc*/ 	.word	0x00000670
        /*0100*/ 	.word	0x000000ff
        /*0104*/ 	.word	0x00000000
        /*0108*/ 	.short	0x0100
        /*010a*/ 	.byte	0x04
	.zero		1


	//   ....[1]....
        /*010c*/ 	.word	0x00000680
        /*0110*/ 	.word	0x000000ff
        /*0114*/ 	.word	0x00000088
        /*0118*/ 	.short	0x0100
        /*011a*/ 	.byte	0x04
	.zero		1


	//   ....[2]....
        /*011c*/ 	.word	0x00000690
        /*0120*/ 	.word	0x000000ff
        /*0124*/ 	.word	0x00000008
        /*0128*/ 	.short	0x0100
        /*012a*/ 	.byte	0x04
	.zero		1


	//   ....[3]....
        /*012c*/ 	.word	0x000006a0
        /*0130*/ 	.word	0x000000ff
        /*0134*/ 	.word	0x00000090
        /*0138*/ 	.short	0x0100
        /*013a*/ 	.byte	0x04
	.zero		1


	//   ....[4]....
        /*013c*/ 	.word	0x000006b0
        /*0140*/ 	.word	0x000000ff
        /*0144*/ 	.word	0x00000010
        /*0148*/ 	.short	0x0100
        /*014a*/ 	.byte	0x04
	.zero		1


	//   ....[5]....
        /*014c*/ 	.word	0x000006c0
        /*0150*/ 	.word	0x000000ff
        /*0154*/ 	.word	0x00000098
        /*0158*/ 	.short	0x0100
        /*015a*/ 	.byte	0x04
	.zero		1


	//   ....[6]....
        /*015c*/ 	.word	0x000006d0
        /*0160*/ 	.word	0x000000ff
        /*0164*/ 	.word	0x00000018
        /*0168*/ 	.short	0x0100
        /*016a*/ 	.byte	0x04
	.zero		1


	//   ....[7]....
        /*016c*/ 	.word	0x000006e0
        /*0170*/ 	.word	0x000000ff
        /*0174*/ 	.word	0x000000a0
        /*0178*/ 	.short	0x0100
        /*017a*/ 	.byte	0x04
	.zero		1


	//   ....[8]....
        /*017c*/ 	.word	0x000006f0
        /*0180*/ 	.word	0x000000ff
        /*0184*/ 	.word	0x00000020
        /*0188*/ 	.short	0x0100
        /*018a*/ 	.byte	0x04
	.zero		1


	//   ....[9]....
        /*018c*/ 	.word	0x00000700
        /*0190*/ 	.word	0x000000ff
        /*0194*/ 	.word	0x000000a8
        /*0198*/ 	.short	0x0100
        /*019a*/ 	.byte	0x04
	.zero		1


	//   ....[10]....
        /*019c*/ 	.word	0x00000710
        /*01a0*/ 	.word	0x000000ff
        /*01a4*/ 	.word	0x00000028
        /*01a8*/ 	.short	0x0100
        /*01aa*/ 	.byte	0x04
	.zero		1


	//   ....[11]....
        /*01ac*/ 	.word	0x00000720
        /*01b0*/ 	.word	0x000000ff
        /*01b4*/ 	.word	0x000000b0
        /*01b8*/ 	.short	0x0100
        /*01ba*/ 	.byte	0x04
	.zero		1


	//   ....[12]....
        /*01bc*/ 	.word	0x00000730
        /*01c0*/ 	.word	0x000000ff
        /*01c4*/ 	.word	0x00000030
        /*01c8*/ 	.short	0x0100
        /*01ca*/ 	.byte	0x04
	.zero		1


	//   ....[13]....
        /*01cc*/ 	.word	0x00000740
        /*01d0*/ 	.word	0x000000ff
        /*01d4*/ 	.word	0x000000b8
        /*01d8*/ 	.short	0x0100
        /*01da*/ 	.byte	0x04
	.zero		1


	//   ....[14]....
        /*01dc*/ 	.word	0x00000750
        /*01e0*/ 	.word	0x000000ff
        /*01e4*/ 	.word	0x00000038
        /*01e8*/ 	.short	0x0100
        /*01ea*/ 	.byte	0x04
	.zero		1


	//   ....[15]....
        /*01ec*/ 	.word	0x00000760
        /*01f0*/ 	.word	0x000000ff
        /*01f4*/ 	.word	0x000000c0
        /*01f8*/ 	.short	0x0100
        /*01fa*/ 	.byte	0x04
	.zero		1


	//   ....[16]....
        /*01fc*/ 	.word	0x00000770
        /*0200*/ 	.word	0x000000ff
        /*0204*/ 	.word	0x00000040
        /*0208*/ 	.short	0x0100
        /*020a*/ 	.byte	0x04
	.zero		1


	//   ....[17]....
        /*020c*/ 	.word	0x00000780
        /*0210*/ 	.word	0x000000ff
        /*0214*/ 	.word	0x000000c8
        /*0218*/ 	.short	0x0100
        /*021a*/ 	.byte	0x04
	.zero		1


	//   ....[18]....
        /*021c*/ 	.word	0x00000790
        /*0220*/ 	.word	0x000000ff
        /*0224*/ 	.word	0x00000048
        /*0228*/ 	.short	0x0100
        /*022a*/ 	.byte	0x04
	.zero		1


	//   ....[19]....
        /*022c*/ 	.word	0x000007a0
        /*0230*/ 	.word	0x000000ff
        /*0234*/ 	.word	0x000000d0
        /*0238*/ 	.short	0x0100
        /*023a*/ 	.byte	0x04
	.zero		1


	//   ....[20]....
        /*023c*/ 	.word	0x000007b0
        /*0240*/ 	.word	0x000000ff
        /*0244*/ 	.word	0x00000050
        /*0248*/ 	.short	0x0100
        /*024a*/ 	.byte	0x04
	.zero		1


	//   ....[21]....
        /*024c*/ 	.word	0x000007c0
        /*0250*/ 	.word	0x000000ff
        /*0254*/ 	.word	0x000000d8
        /*0258*/ 	.short	0x0100
        /*025a*/ 	.byte	0x04
	.zero		1


	//   ....[22]....
        /*025c*/ 	.word	0x000007d0
        /*0260*/ 	.word	0x000000ff
        /*0264*/ 	.word	0x00000058
        /*0268*/ 	.short	0x0100
        /*026a*/ 	.byte	0x04
	.zero		1


	//   ....[23]....
        /*026c*/ 	.word	0x000007e0
        /*0270*/ 	.word	0x000000ff
        /*0274*/ 	.word	0x000000e0
        /*0278*/ 	.short	0x0100
        /*027a*/ 	.byte	0x04
	.zero		1


	//   ....[24]....
        /*027c*/ 	.word	0x000007f0
        /*0280*/ 	.word	0x000000ff
        /*0284*/ 	.word	0x00000060
        /*0288*/ 	.short	0x0100
        /*028a*/ 	.byte	0x04
	.zero		1


	//   ....[25]....
        /*028c*/ 	.word	0x00000800
        /*0290*/ 	.word	0x000000ff
        /*0294*/ 	.word	0x000000e8
        /*0298*/ 	.short	0x0100
        /*029a*/ 	.byte	0x04
	.zero		1


	//   ....[26]....
        /*029c*/ 	.word	0x00000810
        /*02a0*/ 	.word	0x000000ff
        /*02a4*/ 	.word	0x00000068
        /*02a8*/ 	.short	0x0100
        /*02aa*/ 	.byte	0x04
	.zero		1


	//   ....[27]....
        /*02ac*/ 	.word	0x00000820
        /*02b0*/ 	.word	0x000000ff
        /*02b4*/ 	.word	0x000000f0
        /*02b8*/ 	.short	0x0100
        /*02ba*/ 	.byte	0x04
	.zero		1


	//   ....[28]....
        /*02bc*/ 	.word	0x00000830
        /*02c0*/ 	.word	0x000000ff
        /*02c4*/ 	.word	0x00000070
        /*02c8*/ 	.short	0x0100
        /*02ca*/ 	.byte	0x04
	.zero		1


	//   ....[29]....
        /*02cc*/ 	.word	0x00000840
        /*02d0*/ 	.word	0x000000ff
        /*02d4*/ 	.word	0x000000f8
        /*02d8*/ 	.short	0x0100
        /*02da*/ 	.byte	0x04
	.zero		1


	//   ....[30]....
        /*02dc*/ 	.word	0x00000850
        /*02e0*/ 	.word	0x000000ff
        /*02e4*/ 	.word	0x00000078
        /*02e8*/ 	.short	0x0100
        /*02ea*/ 	.byte	0x04
	.zero		1


	//   ....[31]....
        /*02ec*/ 	.word	0x00000860
        /*02f0*/ 	.word	0x000000ff
        /*02f4*/ 	.word	0x00000100
        /*02f8*/ 	.short	0x0100
        /*02fa*/ 	.byte	0x04
	.zero		1


	//   ....[32]....
        /*02fc*/ 	.word	0x00000870
        /*0300*/ 	.word	0x000000ff
        /*0304*/ 	.word	0x00000080
        /*0308*/ 	.short	0x0100
        /*030a*/ 	.byte	0x04
	.zero		1


	//   ....[33]....
        /*030c*/ 	.word	0x00000880
        /*0310*/ 	.word	0x000000ff
        /*0314*/ 	.word	0x00000108
        /*0318*/ 	.short	0x0100
        /*031a*/ 	.byte	0x04
	.zero		1


	//   ....[34]....
        /*031c*/ 	.word	0x000009c0
        /*0320*/ 	.word	0x000000ff
        /*0324*/ 	.word	0x00000110
        /*0328*/ 	.short	0x0100
        /*032a*/ 	.byte	0x04
	.zero		1


	//   ....[35]....
        /*032c*/ 	.word	0x000009d0
        /*0330*/ 	.word	0x000000ff
        /*0334*/ 	.word	0x00000128
        /*0338*/ 	.short	0x0100
        /*033a*/ 	.byte	0x04
	.zero		1


	//   ....[36]....
        /*033c*/ 	.word	0x000009e0
        /*0340*/ 	.word	0x000000ff
        /*0344*/ 	.word	0x00000118
        /*0348*/ 	.short	0x0100
        /*034a*/ 	.byte	0x04
	.zero		1


	//   ....[37]....
        /*034c*/ 	.word	0x000009f0
        /*0350*/ 	.word	0x000000ff
        /*0354*/ 	.word	0x00000130
        /*0358*/ 	.short	0x0100
        /*035a*/ 	.byte	0x04
	.zero		1


	//   ....[38]....
        /*035c*/ 	.word	0x00000a00
        /*0360*/ 	.word	0x000000ff
        /*0364*/ 	.word	0x00000120
        /*0368*/ 	.short	0x0100
        /*036a*/ 	.byte	0x04
	.zero		1


	//   ....[39]....
        /*036c*/ 	.word	0x00000a10
        /*0370*/ 	.word	0x000000ff
        /*0374*/ 	.word	0x00000138
        /*0378*/ 	.short	0x0100
        /*037a*/ 	.byte	0x04
	.zero		1


	//   ....[40]....
        /*037c*/ 	.word	0x00000b00
        /*0380*/ 	.word	0x000000ff
        /*0384*/ 	.word	0x00000140
        /*0388*/ 	.short	0x0100
        /*038a*/ 	.byte	0x04
	.zero		1


	//   ....[41]....
        /*038c*/ 	.word	0x00000b10
        /*0390*/ 	.word	0x000000ff
        /*0394*/ 	.word	0x00000148
        /*0398*/ 	.short	0x0100
        /*039a*/ 	.byte	0x04
	.zero		1


	//   ....[42]....
        /*039c*/ 	.word	0x00000c50
        /*03a0*/ 	.word	0x000000ff
        /*03a4*/ 	.word	0x00000150
        /*03a8*/ 	.short	0x0100
        /*03aa*/ 	.byte	0x06
	.zero		1


	//   ....[43]....
        /*03ac*/ 	.word	0x00000c60
        /*03b0*/ 	.word	0x000000ff
        /*03b4*/ 	.word	0x00000158
        /*03b8*/ 	.short	0x0100
        /*03ba*/ 	.byte	0x06
	.zero		1


	//   ....[44]....
        /*03bc*/ 	.word	0x00000da0
        /*03c0*/ 	.word	0x000000ff
        /*03c4*/ 	.word	0x00000160
        /*03c8*/ 	.short	0x0100
        /*03ca*/ 	.byte	0x04
	.zero		1


	//   ....[45]....
        /*03cc*/ 	.word	0x00000db0
        /*03d0*/ 	.word	0x000000ff
        /*03d4*/ 	.word	0x00000170
        /*03d8*/ 	.short	0x0100
        /*03da*/ 	.byte	0x04
	.zero		1


	//   ....[46]....
        /*03dc*/ 	.word	0x00000dc0
        /*03e0*/ 	.word	0x000000ff
        /*03e4*/ 	.word	0x00000168
        /*03e8*/ 	.short	0x0100
        /*03ea*/ 	.byte	0x04
	.zero		1


	//   ....[47]....
        /*03ec*/ 	.word	0x00000dd0
        /*03f0*/ 	.word	0x000000ff
        /*03f4*/ 	.word	0x00000178
        /*03f8*/ 	.short	0x0100
        /*03fa*/ 	.byte	0x04
	.zero		1


	//   ....[48]....
        /*03fc*/ 	.word	0x00000ed0
        /*0400*/ 	.word	0x000000ff
        /*0404*/ 	.word	0x00000180
        /*0408*/ 	.short	0x0100
        /*040a*/ 	.byte	0x06
	.zero		1


	//   ....[49]....
        /*040c*/ 	.word	0x00001cd0
        /*0410*/ 	.word	0x000000ff
        /*0414*/ 	.word	0x00000088
        /*0418*/ 	.short	0x010a
        /*041a*/ 	.byte	0x06
	.zero		1


	//   ....[50]....
        /*041c*/ 	.word	0x00001fd0
        /*0420*/ 	.word	0x000000ff
        /*0424*/ 	.word	0x00000088
        /*0428*/ 	.short	0x010a
        /*042a*/ 	.byte	0x0b
	.zero		1


	//   ....[51]....
        /*042c*/ 	.word	0x00002180
        /*0430*/ 	.word	0x000000ff
        /*0434*/ 	.word	0x00000088
        /*0438*/ 	.short	0x010a
        /*043a*/ 	.byte	0x08
	.zero		1


	//   ....[52]....
        /*043c*/ 	.word	0x00002370
        /*0440*/ 	.word	0x000000ff
        /*0444*/ 	.word	0x00000148
        /*0448*/ 	.short	0x0101
        /*044a*/ 	.byte	0x18
	.zero		1


	//   ....[53]....
        /*044c*/ 	.word	0x000023a0
        /*0450*/ 	.word	0x000000ff
        /*0454*/ 	.word	0x00000088
        /*0458*/ 	.short	0x010a
        /*045a*/ 	.byte	0x04
	.zero		1


	//   ....[54]....
        /*045c*/ 	.word	0x000024e0
        /*0460*/ 	.word	0x000000ff
        /*0464*/ 	.word	0x00000088
        /*0468*/ 	.short	0x010a
        /*046a*/ 	.byte	0x15
	.zero		1


	//   ....[55]....
        /*046c*/ 	.word	0x00002690
        /*0470*/ 	.word	0x000000ff
        /*0474*/ 	.word	0x00000088
        /*0478*/ 	.short	0x010a
        /*047a*/ 	.byte	0x08
	.zero		1


	//   ....[56]....
        /*047c*/ 	.word	0x00002870
        /*0480*/ 	.word	0x000000ff
        /*0484*/ 	.word	0x00000150
        /*0488*/ 	.short	0x010a
        /*048a*/ 	.byte	0x18
	.zero		1


	//   ....[57]....
        /*048c*/ 	.word	0x00002930
        /*0490*/ 	.word	0x000000ff
        /*0494*/ 	.word	0x00000000
        /*0498*/ 	.short	0x0101
        /*049a*/ 	.byte	0x04
	.zero		1


	//   ....[58]....
        /*049c*/ 	.word	0x00002f20
        /*04a0*/ 	.word	0x000000ff
        /*04a4*/ 	.word	0x00000000
        /*04a8*/ 	.short	0x010a
        /*04aa*/ 	.byte	0x04
	.zero		1


	//   ....[59]....
        /*04ac*/ 	.word	0x00002fc0
        /*04b0*/ 	.word	0x000000ff
        /*04b4*/ 	.word	0x00000000
        /*04b8*/ 	.short	0x010a
        /*04ba*/ 	.byte	0x05
	.zero		1


	//   ....[60]....
        /*04bc*/ 	.word	0x00003060
        /*04c0*/ 	.word	0x000000ff
        /*04c4*/ 	.word	0x00000000
        /*04c8*/ 	.short	0x010a
        /*04ca*/ 	.byte	0x05
	.zero		1


	//   ....[61]....
        /*04cc*/ 	.word	0x00003100
        /*04d0*/ 	.word	0x000000ff
        /*04d4*/ 	.word	0x00000000
        /*04d8*/ 	.short	0x010a
        /*04da*/ 	.byte	0x05
	.zero		1


	//   ....[62]....
        /*04dc*/ 	.word	0x000031a0
        /*04e0*/ 	.word	0x000000ff
        /*04e4*/ 	.word	0x00000000
        /*04e8*/ 	.short	0x010a
        /*04ea*/ 	.byte	0x05
	.zero		1


	//   ....[63]....
        /*04ec*/ 	.word	0x00003240
        /*04f0*/ 	.word	0x000000ff
        /*04f4*/ 	.word	0x00000000
        /*04f8*/ 	.short	0x010a
        /*04fa*/ 	.byte	0x05
	.zero		1


	//   ....[64]....
        /*04fc*/ 	.word	0x000032e0
        /*0500*/ 	.word	0x000000ff
        /*0504*/ 	.word	0x00000000
        /*0508*/ 	.short	0x010a
        /*050a*/ 	.byte	0x05
	.zero		1


	//   ....[65]....
        /*050c*/ 	.word	0x00003380
        /*0510*/ 	.word	0x000000ff
        /*0514*/ 	.word	0x00000000
        /*0518*/ 	.short	0x010a
        /*051a*/ 	.byte	0x05
	.zero		1


	//   ....[66]....
        /*051c*/ 	.word	0x00003420
        /*0520*/ 	.word	0x000000ff
        /*0524*/ 	.word	0x00000000
        /*0528*/ 	.short	0x010a
        /*052a*/ 	.byte	0x05
	.zero		1


	//   ....[67]....
        /*052c*/ 	.word	0x000034c0
        /*0530*/ 	.word	0x000000ff
        /*0534*/ 	.word	0x00000000
        /*0538*/ 	.short	0x010a
        /*053a*/ 	.byte	0x05
	.zero		1


	//   ....[68]....
        /*053c*/ 	.word	0x00003560
        /*0540*/ 	.word	0x000000ff
        /*0544*/ 	.word	0x00000000
        /*0548*/ 	.short	0x010a
        /*054a*/ 	.byte	0x05
	.zero		1


	//   ....[69]....
        /*054c*/ 	.word	0x00003600
        /*0550*/ 	.word	0x000000ff
        /*0554*/ 	.word	0x00000000
        /*0558*/ 	.short	0x010a
        /*055a*/ 	.byte	0x05
	.zero		1


	//   ....[70]....
        /*055c*/ 	.word	0x000036a0
        /*0560*/ 	.word	0x000000ff
        /*0564*/ 	.word	0x00000000
        /*0568*/ 	.short	0x010a
        /*056a*/ 	.byte	0x05
	.zero		1


	//   ....[71]....
        /*056c*/ 	.word	0x00003740
        /*0570*/ 	.word	0x000000ff
        /*0574*/ 	.word	0x00000000
        /*0578*/ 	.short	0x010a
        /*057a*/ 	.byte	0x05
	.zero		1


	//   ....[72]....
        /*057c*/ 	.word	0x000037e0
        /*0580*/ 	.word	0x000000ff
        /*0584*/ 	.word	0x00000000
        /*0588*/ 	.short	0x010a
        /*058a*/ 	.byte	0x05
	.zero		1


	//   ....[73]....
        /*058c*/ 	.word	0x00003880
        /*0590*/ 	.word	0x000000ff
        /*0594*/ 	.word	0x00000000
        /*0598*/ 	.short	0x010a
        /*059a*/ 	.byte	0x05
	.zero		1


	//   ....[74]....
        /*059c*/ 	.word	0x00003930
        /*05a0*/ 	.word	0x00000000
        /*05a4*/ 	.word	0x00000000
        /*05a8*/ 	.short	0x010a
        /*05aa*/ 	.byte	0xff
	.zero		1


	//   ....[75]....
        /*05ac*/ 	.word	0x00003a80
        /*05b0*/ 	.word	0x000000ff
        /*05b4*/ 	.word	0x00000158
        /*05b8*/ 	.short	0x010a
        /*05ba*/ 	.byte	0x04
	.zero		1


	//   ....[76]....
        /*05bc*/ 	.word	0x00003b20
        /*05c0*/ 	.word	0x000000ff
        /*05c4*/ 	.word	0x00000150
        /*05c8*/ 	.short	0x010a
        /*05ca*/ 	.byte	0x04
	.zero		1


	//   ....[77]....
        /*05cc*/ 	.word	0x00003bc0
        /*05d0*/ 	.word	0x000000ff
        /*05d4*/ 	.word	0x00000000
        /*05d8*/ 	.short	0x0101
        /*05da*/ 	.byte	0x05
	.zero		1


	//   ....[78]....
        /*05dc*/ 	.word	0x00003c00
        /*05e0*/ 	.word	0x000000ff
        /*05e4*/ 	.word	0x00000158
        /*05e8*/ 	.short	0x0106
        /*05ea*/ 	.byte	0x04
	.zero		1


	//   ....[79]....
        /*05ec*/ 	.word	0x00003c40
        /*05f0*/ 	.word	0x00000000
        /*05f4*/ 	.word	0x00000158
        /*05f8*/ 	.short	0x010a
        /*05fa*/ 	.byte	0xff
	.zero		1


	//   ....[80]....
        /*05fc*/ 	.word	0x00003e90
        /*0600*/ 	.word	0x000000ff
        /*0604*/ 	.word	0x00000008
        /*0608*/ 	.short	0x010a
        /*060a*/ 	.byte	0x05
	.zero		1


	//   ....[81]....
        /*060c*/ 	.word	0x00003eb0
        /*0610*/ 	.word	0x000000ff
        /*0614*/ 	.word	0x00000008
        /*0618*/ 	.short	0x010a
        /*061a*/ 	.byte	0x05
	.zero		1


	//   ....[82]....
        /*061c*/ 	.word	0x00004040
        /*0620*/ 	.word	0x000000ff
        /*0624*/ 	.word	0x00000008
        /*0628*/ 	.short	0x010a
        /*062a*/ 	.byte	0x05
	.zero		1


	//   ....[83]....
        /*062c*/ 	.word	0x00004060
        /*0630*/ 	.word	0x000000ff
        /*0634*/ 	.word	0x00000008
        /*0638*/ 	.short	0x010a
        /*063a*/ 	.byte	0x05
	.zero		1


	//   ....[84]....
        /*063c*/ 	.word	0x00004120
        /*0640*/ 	.word	0x000000ff
        /*0644*/ 	.word	0x00000000
        /*0648*/ 	.short	0x0101
        /*064a*/ 	.byte	0x04
	.zero		1


	//   ....[85]....
        /*064c*/ 	.word	0x00004470
        /*0650*/ 	.word	0x000000ff
        /*0654*/ 	.word	0x00000150
        /*0658*/ 	.short	0x010a
        /*065a*/ 	.byte	0x15
	.zero		1


	//   ....[86]....
        /*065c*/ 	.word	0x00004510
        /*0660*/ 	.word	0x000000ff
        /*0664*/ 	.word	0x00000000
        /*0668*/ 	.short	0x0101
        /*066a*/ 	.byte	0x24
	.zero		1


	//   ....[87]....
        /*066c*/ 	.word	0x00004550
        /*0670*/ 	.word	0x000000ff
        /*0674*/ 	.word	0x00000170
        /*0678*/ 	.short	0x010a
        /*067a*/ 	.byte	0x1a
	.zero		1


	//   ....[88]....
        /*067c*/ 	.word	0x00004620
        /*0680*/ 	.word	0x000000ff
        /*0684*/ 	.word	0x00000000
        /*0688*/ 	.short	0x010a
        /*068a*/ 	.byte	0x04
	.zero		1


	//   ....[89]....
        /*068c*/ 	.word	0x00004690
        /*0690*/ 	.word	0x000000ff
        /*0694*/ 	.word	0x00000000
        /*0698*/ 	.short	0x010a
        /*069a*/ 	.byte	0x11
	.zero		1


	//   ....[90]....
        /*069c*/ 	.word	0x000047e0
        /*06a0*/ 	.word	0x000000ff
        /*06a4*/ 	.word	0x00000000
        /*06a8*/ 	.short	0x010a
        /*06aa*/ 	.byte	0x05
	.zero		1


	//   ....[91]....
        /*06ac*/ 	.word	0x00004ae0
        /*06b0*/ 	.word	0x000000ff
        /*06b4*/ 	.word	0x00000000
        /*06b8*/ 	.short	0x010a
        /*06ba*/ 	.byte	0x04
	.zero		1


	//   ....[92]....
        /*06bc*/ 	.word	0x00004b80
        /*06c0*/ 	.word	0x00000000
        /*06c4*/ 	.word	0x00000000
        /*06c8*/ 	.short	0x010a
        /*06ca*/ 	.byte	0xff
	.zero		1


	//   ....[93]....
        /*06cc*/ 	.word	0x00004bc0
        /*06d0*/ 	.word	0x00000000
        /*06d4*/ 	.word	0x00000000
        /*06d8*/ 	.short	0x010a
        /*06da*/ 	.byte	0xff
	.zero		1


	//   ....[94]....
        /*06dc*/ 	.word	0x00004c30
        /*06e0*/ 	.word	0x000000ff
        /*06e4*/ 	.word	0x00000000
        /*06e8*/ 	.short	0x0101
        /*06ea*/ 	.byte	0x04
	.zero		1


	//   ....[95]....
        /*06ec*/ 	.word	0x00004c70
        /*06f0*/ 	.word	0x000000ff
        /*06f4*/ 	.word	0x00000180
        /*06f8*/ 	.short	0x010a
        /*06fa*/ 	.byte	0x15
	.zero		1


	//   ....[96]....
        /*06fc*/ 	.word	0x00004cd0
        /*0700*/ 	.word	0x000000ff
        /*0704*/ 	.word	0x00000000
        /*0708*/ 	.short	0x0101
        /*070a*/ 	.byte	0x04
	.zero		1


	//   ....[97]....
        /*070c*/ 	.word	0x00005300
        /*0710*/ 	.word	0x000000ff
        /*0714*/ 	.word	0x00000150
        /*0718*/ 	.short	0x010a
        /*071a*/ 	.byte	0x1f
	.zero		1


	//   ....[98]....
        /*071c*/ 	.word	0x000053a0
        /*0720*/ 	.word	0x000000ff
        /*0724*/ 	.word	0x00000000
        /*0728*/ 	.short	0x0101
        /*072a*/ 	.byte	0x2e
	.zero		1


	//   ....[99]....
        /*072c*/ 	.word	0x000058d0
        /*0730*/ 	.word	0x000000ff
        /*0734*/ 	.word	0x00000148
        /*0738*/ 	.short	0x010a
        /*073a*/ 	.byte	0x1f
	.zero		1


	//   ....[100]....
        /*073c*/ 	.word	0x00005db0
        /*0740*/ 	.word	0x000000ff
        /*0744*/ 	.word	0x00000128
        /*0748*/ 	.short	0x010a
        /*074a*/ 	.byte	0x04
	.zero		1


	//   ....[101]....
        /*074c*/ 	.word	0x00006020
        /*0750*/ 	.word	0x000000ff
        /*0754*/ 	.word	0x00000110
        /*0758*/ 	.short	0x010b
        /*075a*/ 	.byte	0x04
	.zero		1


	//   ....[102]....
        /*075c*/ 	.word	0x00006030
        /*0760*/ 	.word	0x000000ff
        /*0764*/ 	.word	0x00000000
        /*0768*/ 	.short	0x0101
        /*076a*/ 	.byte	0x07
	.zero		1


	//   ....[103]....
        /*076c*/ 	.word	0x00006040
        /*0770*/ 	.word	0x000000ff
        /*0774*/ 	.word	0x00000128
        /*0778*/ 	.short	0x010a
        /*077a*/ 	.byte	0x05
	.zero		1


	//   ....[104]....
        /*077c*/ 	.word	0x000062e0
        /*0780*/ 	.word	0x000000ff
        /*0784*/ 	.word	0x00000110
        /*0788*/ 	.short	0x010b
        /*078a*/ 	.byte	0x05
	.zero		1


	//   ....[105]....
        /*078c*/ 	.word	0x000062f0
        /*0790*/ 	.word	0x000000ff
        /*0794*/ 	.word	0x00000000
        /*0798*/ 	.short	0x0101
        /*079a*/ 	.byte	0x04
	.zero		1


	//   ....[106]....
        /*079c*/ 	.word	0x00006360
        /*07a0*/ 	.word	0x000000ff
        /*07a4*/ 	.word	0x00000000
        /*07a8*/ 	.short	0x010a
        /*07aa*/ 	.byte	0x04
	.zero		1


	//   ....[107]....
        /*07ac*/ 	.word	0x000063f0
        /*07b0*/ 	.word	0x000000ff
        /*07b4*/ 	.word	0x00000000
        /*07b8*/ 	.short	0x010a
        /*07ba*/ 	.byte	0x05
	.zero		1


	//   ....[108]....
        /*07bc*/ 	.word	0x00006490
        /*07c0*/ 	.word	0x00000000
        /*07c4*/ 	.word	0x00000000
        /*07c8*/ 	.short	0x010a
        /*07ca*/ 	.byte	0xff
	.zero		1


	//   ....[109]....
        /*07cc*/ 	.word	0x00006810
        /*07d0*/ 	.word	0x000000ff
        /*07d4*/ 	.word	0x00000150
        /*07d8*/ 	.short	0x010a
        /*07da*/ 	.byte	0x32
	.zero		1


	//   ....[110]....
        /*07dc*/ 	.word	0x000068e0
        /*07e0*/ 	.word	0x000000ff
        /*07e4*/ 	.word	0x00000000
        /*07e8*/ 	.short	0x0101
        /*07ea*/ 	.byte	0x04
	.zero		1


	//   ....[111]....
        /*07ec*/ 	.word	0x00007930
        /*07f0*/ 	.word	0x00000000
        /*07f4*/ 	.word	0x00000110
        /*07f8*/ 	.short	0x010a
        /*07fa*/ 	.byte	0xff
	.zero		1


	//   ....[112]....
        /*07fc*/ 	.word	0x00007960
        /*0800*/ 	.word	0x00000039
        /*0804*/ 	.word	0x00000160
        /*0808*/ 	.short	0x010a
        /*080a*/ 	.byte	0xff
	.zero		1


	//   ....[113]....
        /*080c*/ 	.word	0x00007a70
        /*0810*/ 	.word	0x00000000
        /*0814*/ 	.word	0x00000110
        /*0818*/ 	.short	0x010a
        /*081a*/ 	.byte	0xff
	.zero		1


	//   ....[114]....
        /*081c*/ 	.word	0x00007b80
        /*0820*/ 	.word	0x00000039
        /*0824*/ 	.word	0x00000160
        /*0828*/ 	.short	0x010a
        /*082a*/ 	.byte	0xff
	.zero		1


	//   ....[115]....
        /*082c*/ 	.word	0x000083a0
        /*0830*/ 	.word	0x00000000
        /*0834*/ 	.word	0x00000000
        /*0838*/ 	.short	0x0101
        /*083a*/ 	.byte	0xff
	.zero		1


	//   ....[116]....
        /*083c*/ 	.word	0x000083b0
        /*0840*/ 	.word	0x00000003
        /*0844*/ 	.word	0x00000110
        /*0848*/ 	.short	0x010a
        /*084a*/ 	.byte	0xff
	.zero		1


	//   ....[117]....
        /*084c*/ 	.word	0x00008470
        /*0850*/ 	.word	0x00000003
        /*0854*/ 	.word	0x00000110
        /*0858*/ 	.short	0x010a
        /*085a*/ 	.byte	0xff
	.zero		1


	//   ....[118]....
        /*085c*/ 	.word	0x000087d0
        /*0860*/ 	.word	0x00000039
        /*0864*/ 	.word	0x00000000
        /*0868*/ 	.short	0x0101
        /*086a*/ 	.byte	0xff
	.zero		1


	//   ....[119]....
        /*086c*/ 	.word	0x00008d80
        /*0870*/ 	.word	0x00000000
        /*0874*/ 	.word	0x00000000
        /*0878*/ 	.short	0x0101
        /*087a*/ 	.byte	0xff
	.zero		1


	//   ....[120]....
        /*087c*/ 	.word	0x00009010
        /*0880*/ 	.word	0x000000ff
        /*0884*/ 	.word	0x00000000
        /*0888*/ 	.short	0x0101
        /*088a*/ 	.byte	0x04
	.zero		1


	//   ....[121]....
        /*088c*/ 	.word	0x00009040
        /*0890*/ 	.word	0x00000000
        /*0894*/ 	.word	0x00000088
        /*0898*/ 	.short	0x010a
        /*089a*/ 	.byte	0xff
	.zero		1


	//   ....[122]....
        /*089c*/ 	.word	0x000090a0
        /*08a0*/ 	.word	0x00000000
        /*08a4*/ 	.word	0x00000088
        /*08a8*/ 	.short	0x010a
        /*08aa*/ 	.byte	0xff
	.zero		1


	//   ....[123]....
        /*08ac*/ 	.word	0x00009100
        /*08b0*/ 	.word	0x00000000
        /*08b4*/ 	.word	0x00000150
        /*08b8*/ 	.short	0x010a
        /*08ba*/ 	.byte	0xff
	.zero		1


	//   ....[124]....
        /*08bc*/ 	.word	0x00009160
        /*08c0*/ 	.word	0x00000000
        /*08c4*/ 	.word	0x00000000
        /*08c8*/ 	.short	0x010a
        /*08ca*/ 	.byte	0xff
	.zero		1


	//   ....[125]....
        /*08cc*/ 	.word	0x000091c0
        /*08d0*/ 	.word	0x00000000
        /*08d4*/ 	.word	0x00000000
        /*08d8*/ 	.short	0x010a
        /*08da*/ 	.byte	0xff
	.zero		1


	//   ....[126]....
        /*08dc*/ 	.word	0x00009220
        /*08e0*/ 	.word	0x00000000
        /*08e4*/ 	.word	0x00000000
        /*08e8*/ 	.short	0x010a
        /*08ea*/ 	.byte	0xff
	.zero		1


	//   ....[127]....
        /*08ec*/ 	.word	0x00009280
        /*08f0*/ 	.word	0x00000000
        /*08f4*/ 	.word	0x00000000
        /*08f8*/ 	.short	0x010a
        /*08fa*/ 	.byte	0xff
	.zero		1


	//   ....[128]....
        /*08fc*/ 	.word	0x000092e0
        /*0900*/ 	.word	0x00000000
        /*0904*/ 	.word	0x00000000
        /*0908*/ 	.short	0x010a
        /*090a*/ 	.byte	0xff
	.zero		1


	//   ....[129]....
        /*090c*/ 	.word	0x00009340
        /*0910*/ 	.word	0x00000000
        /*0914*/ 	.word	0x00000000
        /*0918*/ 	.short	0x010a
        /*091a*/ 	.byte	0xff
	.zero		1


	//   ....[130]....
        /*091c*/ 	.word	0x000093a0
        /*0920*/ 	.word	0x00000000
        /*0924*/ 	.word	0x00000000
        /*0928*/ 	.short	0x010a
        /*092a*/ 	.byte	0xff
	.zero		1


	//   ....[131]....
        /*092c*/ 	.word	0x00009400
        /*0930*/ 	.word	0x00000000
        /*0934*/ 	.word	0x00000000
        /*0938*/ 	.short	0x010a
        /*093a*/ 	.byte	0xff
	.zero		1


	//   ....[132]....
        /*093c*/ 	.word	0x00009460
        /*0940*/ 	.word	0x00000000
        /*0944*/ 	.word	0x00000000
        /*0948*/ 	.short	0x010a
        /*094a*/ 	.byte	0xff
	.zero		1


	//   ....[133]....
        /*094c*/ 	.word	0x000094c0
        /*0950*/ 	.word	0x00000000
        /*0954*/ 	.word	0x00000000
        /*0958*/ 	.short	0x010a
        /*095a*/ 	.byte	0xff
	.zero		1


	//   ....[134]....
        /*095c*/ 	.word	0x00009520
        /*0960*/ 	.word	0x00000000
        /*0964*/ 	.word	0x00000000
        /*0968*/ 	.short	0x010a
        /*096a*/ 	.byte	0xff
	.zero		1


	//   ....[135]....
        /*096c*/ 	.word	0x00009580
        /*0970*/ 	.word	0x00000000
        /*0974*/ 	.word	0x00000000
        /*0978*/ 	.short	0x010a
        /*097a*/ 	.byte	0xff
	.zero		1


	//   ....[136]....
        /*097c*/ 	.word	0x000095e0
        /*0980*/ 	.word	0x00000000
        /*0984*/ 	.word	0x00000000
        /*0988*/ 	.short	0x010a
        /*098a*/ 	.byte	0xff
	.zero		1


	//   ....[137]....
        /*098c*/ 	.word	0x00009640
        /*0990*/ 	.word	0x00000000
        /*0994*/ 	.word	0x00000000
        /*0998*/ 	.short	0x010a
        /*099a*/ 	.byte	0xff
	.zero		1


	//   ....[138]....
        /*099c*/ 	.word	0x000096a0
        /*09a0*/ 	.word	0x00000000
        /*09a4*/ 	.word	0x00000000
        /*09a8*/ 	.short	0x010a
        /*09aa*/ 	.byte	0xff
	.zero		1


	//   ....[139]....
        /*09ac*/ 	.word	0x00009700
        /*09b0*/ 	.word	0x00000000
        /*09b4*/ 	.word	0x00000000
        /*09b8*/ 	.short	0x010a
        /*09ba*/ 	.byte	0xff
	.zero		1


	//   ....[140]....
        /*09bc*/ 	.word	0x00009760
        /*09c0*/ 	.word	0x00000004
        /*09c4*/ 	.word	0x00000158
        /*09c8*/ 	.short	0x010a
        /*09ca*/ 	.byte	0xff
	.zero		1


	//   ....[141]....
        /*09cc*/ 	.word	0x000097c0
        /*09d0*/ 	.word	0x00000004
        /*09d4*/ 	.word	0x00000150
        /*09d8*/ 	.short	0x010a
        /*09da*/ 	.byte	0xff
	.zero		1


	//   ....[142]....
        /*09dc*/ 	.word	0x00009820
        /*09e0*/ 	.word	0x00000005
        /*09e4*/ 	.word	0x00000008
        /*09e8*/ 	.short	0x010a
        /*09ea*/ 	.byte	0xff
	.zero		1


	//   ....[143]....
        /*09ec*/ 	.word	0x00009900
        /*09f0*/ 	.word	0x00000003
        /*09f4*/ 	.word	0x00000008
        /*09f8*/ 	.short	0x010a
        /*09fa*/ 	.byte	0xff
	.zero		1


	//   ....[144]....
        /*09fc*/ 	.word	0x00009960
        /*0a00*/ 	.word	0x00000004
        /*0a04*/ 	.word	0x00000150
        /*0a08*/ 	.short	0x010a
        /*0a0a*/ 	.byte	0xff
	.zero		1


	//   ....[145]....
        /*0a0c*/ 	.word	0x000099c0
        /*0a10*/ 	.word	0x00000004
        /*0a14*/ 	.word	0x00000170
        /*0a18*/ 	.short	0x010a
        /*0a1a*/ 	.byte	0xff
	.zero		1


	//   ....[146]....
        /*0a1c*/ 	.word	0x00009a20
        /*0a20*/ 	.word	0x00000004
        /*0a24*/ 	.word	0x00000000
        /*0a28*/ 	.short	0x010a
        /*0a2a*/ 	.byte	0xff
	.zero		1


	//   ....[147]....
        /*0a2c*/ 	.word	0x00009a80
        /*0a30*/ 	.word	0x00000000
        /*0a34*/ 	.word	0x00000000
        /*0a38*/ 	.short	0x010a
        /*0a3a*/ 	.byte	0xff
	.zero		1


	//   ....[148]....
        /*0a3c*/ 	.word	0x00009ae0
        /*0a40*/ 	.word	0x00000000
        /*0a44*/ 	.word	0x00000180
        /*0a48*/ 	.short	0x010a
        /*0a4a*/ 	.byte	0xff
	.zero		1


	//   ....[149]....
        /*0a4c*/ 	.word	0x00009b40
        /*0a50*/ 	.word	0x00000000
        /*0a54*/ 	.word	0x00000150
        /*0a58*/ 	.short	0x010a
        /*0a5a*/ 	.byte	0xff
	.zero		1


	//   ....[150]....
        /*0a5c*/ 	.word	0x00009ba0
        /*0a60*/ 	.word	0x00000003
        /*0a64*/ 	.word	0x00000148
        /*0a68*/ 	.short	0x010a
        /*0a6a*/ 	.byte	0xff
	.zero		1


	//   ....[151]....
        /*0a6c*/ 	.word	0x00009c00
        /*0a70*/ 	.word	0x00000000
        /*0a74*/ 	.word	0x00000128
        /*0a78*/ 	.short	0x010a
        /*0a7a*/ 	.byte	0xff
	.zero		1


	//   ....[152]....
        /*0a7c*/ 	.word	0x00009c60
        /*0a80*/ 	.word	0x00000000
        /*0a84*/ 	.word	0x00000128
        /*0a88*/ 	.short	0x010a
        /*0a8a*/ 	.byte	0xff
	.zero		1


	//   ....[153]....
        /*0a8c*/ 	.word	0x00009cc0
        /*0a90*/ 	.word	0x00000000
        /*0a94*/ 	.word	0x00000000
        /*0a98*/ 	.short	0x010a
        /*0a9a*/ 	.byte	0xff
	.zero		1


	//   ....[154]....
        /*0a9c*/ 	.word	0x00009d20
        /*0aa0*/ 	.word	0x00000000
        /*0aa4*/ 	.word	0x00000000
        /*0aa8*/ 	.short	0x010a
        /*0aaa*/ 	.byte	0xff
	.zero		1


	//   ....[155]....
        /*0aac*/ 	.word	0x00009d80
        /*0ab0*/ 	.word	0x00000000
        /*0ab4*/ 	.word	0x00000150
        /*0ab8*/ 	.short	0x010a
        /*0aba*/ 	.byte	0xff
	.zero		1


	//   ....[156]....
        /*0abc*/ 	.word	0x00009dd0
        /*0ac0*/ 	.word	0x00000000
        /*0ac4*/ 	.word	0x00000110
        /*0ac8*/ 	.short	0x010a
        /*0aca*/ 	.byte	0xff
	.zero		1


	//   ....[157]....
        /*0acc*/ 	.word	0x00009e20
        /*0ad0*/ 	.word	0x00000039
        /*0ad4*/ 	.word	0x00000160
        /*0ad8*/ 	.short	0x010a
        /*0ada*/ 	.byte	0xff
	.zero		1


	//   ....[158]....
        /*0adc*/ 	.word	0x00009e70
        /*0ae0*/ 	.word	0x00000003
        /*0ae4*/ 	.word	0x00000110
        /*0ae8*/ 	.short	0x010a
        /*0aea*/ 	.byte	0xff
	.zero		1


	//----- nvinfo : EIATTR_NUM_MBARRIERS
	.align		4
.L_47:
        /*0aec*/ 	.byte	0x03, 0x38
        /*0aee*/ 	.short	0x0031


	//----- nvinfo : EIATTR_EXIT_INSTR_OFFSETS
	.align		4
        /*0af0*/ 	.byte	0x04, 0x1c
        /*0af2*/ 	.short	(.L_49 - .L_48)


	//   ....[0]....
.L_48:
        /*0af4*/ 	.word	0x00003960


	//   ....[1]....
        /*0af8*/ 	.word	0x00003c10


	//   ....[2]....
        /*0afc*/ 	.word	0x00003c70


	//   ....[3]....
        /*0b00*/ 	.word	0x00004f00


	//   ....[4]....
        /*0b04*/ 	.word	0x000064c0


	//   ....[5]....
        /*0b08*/ 	.word	0x00006500


	//   ....[6]....
        /*0b0c*/ 	.word	0x00008ef0


	//   ....[7]....
        /*0b10*/ 	.word	0x00008f70


	//   ....[8]....
        /*0b14*/ 	.word	0x00008fa0


	//   ....[9]....
        /*0b18*/ 	.word	0x00009020


	//----- nvinfo : EIATTR_MAX_THREADS
	.align		4
.L_49:
        /*0b1c*/ 	.byte	0x04, 0x05
        /*0b1e*/ 	.short	(.L_51 - .L_50)
.L_50:
        /*0b20*/ 	.word	0x00000100
        /*0b24*/ 	.word	0x00000001
        /*0b28*/ 	.word	0x00000001


	//----- nvinfo : EIATTR_CRS_STACK_SIZE
	.align		4
.L_51:
        /*0b2c*/ 	.byte	0x04, 0x1e
        /*0b2e*/ 	.short	(.L_53 - .L_52)
.L_52:
        /*0b30*/ 	.word	0x00000000


	//----- nvinfo : EIATTR_CBANK_PARAM_SIZE
	.align		4
.L_53:
        /*0b34*/ 	.byte	0x03, 0x19
        /*0b36*/ 	.short	0x0800


	//----- nvinfo : EIATTR_PARAM_CBANK
	.align		4
        /*0b38*/ 	.byte	0x04, 0x0a
        /*0b3a*/ 	.short	(.L_55 - .L_54)
	.align		4
.L_54:
        /*0b3c*/ 	.word	index@(.nv.constant0._ZN7cutlass13device_kernelINS_4conv6kernel13ConvUniversalINS1_16ConvProblemShapeILNS1_8OperatorE2ELi2EEENS1_10collective14CollectiveConvINS1_47MainloopSm100TmaUmmaWarpSpecializedImplicitGemmILS5_2ELi17ELi2ELi1ELi2EN4cute5tupleIJNSA_1CILi2EEENSC_ILi1EEESE_EEEEENSB_IJNSC_ILi128EEENSB_IJNSC_ILi64EEEEEESJ_EEENS_10bfloat16_tESL_NSA_8TiledMMAINSA_8MMA_AtomIJNSA_26SM100_MMA_F16BF16_2x1SM_SSISL_SL_fLi128ELi64ELNSA_4UMMA5MajorE1ELSQ_1ELNSP_7ScaleInE0ELSR_0EEEEEENSA_6LayoutINSB_IJSE_SE_SE_EEENSB_IJNSC_ILi0EEESW_SW_EEEEENSB_IJNSA_10UnderscoreESZ_SZ_EEEEENS7_6detail27Sm100ImplicitGemmTileTraitsINSA_18SM100_TMA_2SM_LOADENSA_14ComposedLayoutINSA_7SwizzleILi3ELi4ELi3EEENSA_18smem_ptr_flag_bitsILi16EEENSU_INSB_IJSI_NSC_ILi8EEEEEENSB_IJSE_SI_EEEEEEEvEENS13_INSA_25SM100_TMA_2SM_LOAD_IM2COLENS15_INS16_ILi2ELi4ELi3EEES19_NSU_INSB_IJNSC_ILi32EEES1A_EEENSB_IJSE_S1I_EEEEEEEvEEEENS_8epilogue10collective18CollectiveEpilogueINS1P_23Sm100TmaWarpSpecializedILi3ELi2ELi16ELb1ELb0EEEJNSB_IJSI_SJ_SJ_EEENSB_IJNSU_ISI_SE_EENSU_INSB_IJNSC_ILi16EEESD_EEES1K_EEEEESL_NSB_IJlNSB_IJSE_llEEESW_EEESL_S21_NS1P_6fusion15FusionCallbacksIS1T_NS22_17LinearCombinationISL_fSL_fLNS_15FloatRoundStyleE2EEES1U_S1Z_JEEENSA_5SM1004TMEM4LOAD26SM100_TMEM_LOAD_32dp32b16xENSA_13SM90_TMA_LOADENS15_INS16_ILi1ELi4ELi3EEES19_NSU_INSB_IJS1A_S1W_EEENSB_IJS1W_SE_EEEEEEENSA_39AutoVectorizingCopyWithAssumedAlignmentILi128EEENSA_14SM90_TMA_STOREES2H_S2J_S2J_EEEvvEEEEvNT_6ParamsE)
        /*0b40*/ 	.short	0x0380
        /*0b42*/ 	.short	0x0800


	//----- nvinfo : EIATTR_SW_WAR
	.align		4
.L_55:
        /*0b44*/ 	.byte	0x04, 0x36
        /*0b46*/ 	.short	(.L_57 - .L_56)
.L_56:
        /*0b48*/ 	.word	0x00000008
.L_57:


//--------------------- .nv.callgraph             --------------------------
	.section	.nv.callgraph,"",@"SHT_CUDA_CALLGRAPH"
	.align	4
	.sectionentsize	8
	.align		4
        /*0000*/ 	.word	0x00000000
	.align		4
        /*0004*/ 	.word	0xffffffff
	.align		4
        /*0008*/ 	.word	index@(_ZN7cutlass13device_kernelINS_4conv6kernel13ConvUniversalINS1_16ConvProblemShapeILNS1_8OperatorE2ELi2EEENS1_10collective14CollectiveConvINS1_47MainloopSm100TmaUmmaWarpSpecializedImplicitGemmILS5_2ELi17ELi2ELi1ELi2EN4cute5tupleIJNSA_1CILi2EEENSC_ILi1EEESE_EEEEENSB_IJNSC_ILi128EEENSB_IJNSC_ILi64EEEEEESJ_EEENS_10bfloat16_tESL_NSA_8TiledMMAINSA_8MMA_AtomIJNSA_26SM100_MMA_F16BF16_2x1SM_SSISL_SL_fLi128ELi64ELNSA_4UMMA5MajorE1ELSQ_1ELNSP_7ScaleInE0ELSR_0EEEEEENSA_6LayoutINSB_IJSE_SE_SE_EEENSB_IJNSC_ILi0EEESW_SW_EEEEENSB_IJNSA_10UnderscoreESZ_SZ_EEEEENS7_6detail27Sm100ImplicitGemmTileTraitsINSA_18SM100_TMA_2SM_LOADENSA_14ComposedLayoutINSA_7SwizzleILi3ELi4ELi3EEENSA_18smem_ptr_flag_bitsILi16EEENSU_INSB_IJSI_NSC_ILi8EEEEEENSB_IJSE_SI_EEEEEEEvEENS13_INSA_25SM100_TMA_2SM_LOAD_IM2COLENS15_INS16_ILi2ELi4ELi3EEES19_NSU_INSB_IJNSC_ILi32EEES1A_EEENSB_IJSE_S1I_EEEEEEEvEEEENS_8epilogue10collective18CollectiveEpilogueINS1P_23Sm100TmaWarpSpecializedILi3ELi2ELi16ELb1ELb0EEEJNSB_IJSI_SJ_SJ_EEENSB_IJNSU_ISI_SE_EENSU_INSB_IJNSC_ILi16EEESD_EEES1K_EEEEESL_NSB_IJlNSB_IJSE_llEEESW_EEESL_S21_NS1P_6fusion15FusionCallbacksIS1T_NS22_17LinearCombinationISL_fSL_fLNS_15FloatRoundStyleE2EEES1U_S1Z_JEEENSA_5SM1004TMEM4LOAD26SM100_TMEM_LOAD_32dp32b16xENSA_13SM90_TMA_LOADENS15_INS16_ILi1ELi4ELi3EEES19_NSU_INSB_IJS1A_S1W_EEENSB_IJS1W_SE_EEEEEEENSA_39AutoVectorizingCopyWithAssumedAlignmentILi128EEENSA_14SM90_TMA_STOREES2H_S2J_S2J_EEEvvEEEEvNT_6ParamsE)
	.align		4
        /*000c*/ 	.word	index@(__assertfail)
	.align		4
        /*0010*/ 	.word	0x00000000
	.align		4
        /*0014*/ 	.word	0xfffffffe
	.align		4
        /*0018*/ 	.word	0x00000000
	.align		4
        /*001c*/ 	.word	0xfffffffd
	.align		4
        /*0020*/ 	.word	0x00000000
	.align		4
        /*0024*/ 	.word	0xfffffffc


//--------------------- .nv.constant4             --------------------------
	.section	.nv.constant4,"a",@progbits
	.align	8
	.align		8
.nv.constant4:
        /*0000*/ 	.dword	__assertfail
	.align		8
        /*0008*/ 	.dword	__unnamed_1
	.align		8
        /*0010*/ 	.dword	__unnamed_2
	.align		8
        /*0018*/ 	.dword	_ZN39_INTERNAL_a753e64c_4_k_cu_c02e6589_34604cuda3std3__45__cpo5beginE
	.align		8
        /*0020*/ 	.dword	_ZN39_INTERNAL_a753e64c_4_k_cu_c02e6589_34604cuda3std3__45__cpo3endE
	.align		8
        /*0028*/ 	.dword	_ZN39_INTERNAL_a753e64c_4_k_cu_c02e6589_34604cuda3std3__45__cpo6cbeginE
	.align		8
        /*0030*/ 	.dword	_ZN39_INTERNAL_a753e64c_4_k_cu_c02e6589_34604cuda3std3__45__cpo4cendE
	.align		8
        /*0038*/ 	.dword	_ZN39_INTERNAL_a753e64c_4_k_cu_c02e6589_34604cuda3std3__441_GLOBAL__N__a753e64c_4_k_cu_c02e6589_34606ignoreE
	.align		8
        /*0040*/ 	.dword	_ZN39_INTERNAL_a753e64c_4_k_cu_c02e6589_34604cuda3std3__419piecewise_constructE
	.align		8
        /*0048*/ 	.dword	_ZN39_INTERNAL_a753e64c_4_k_cu_c02e6589_34604cuda3std3__48in_placeE
	.align		8
        /*0050*/ 	.dword	_ZN39_INTERNAL_a753e64c_4_k_cu_c02e6589_34604cuda3std6ranges3__45__cpo4swapE
	.align		8
        /*0058*/ 	.dword	_ZN39_INTERNAL_a753e64c_4_k_cu_c02e6589_34604cuda3std6ranges3__45__cpo9iter_moveE
	.align		8
        /*0060*/ 	.dword	_ZN39_INTERNAL_a753e64c_4_k_cu_c02e6589_34604cute7productE
	.align		8
        /*0068*/ 	.dword	_ZN39_INTERNAL_a753e64c_4_k_cu_c02e6589_34604cute1_E
	.align		8
        /*0070*/ 	.dword	$str$27
	.align		8
        /*0078*/ 	.dword	$str$28
	.align		8
        /*0080*/ 	.dword	$str$29
	.align		8
        /*0088*/ 	.dword	$str$30


//--------------------- .text._ZN7cutlass13device_kernelINS_4conv6kernel13ConvUniversalINS1_16ConvProblemShapeILNS1_8OperatorE2ELi2EEENS1_10collective14CollectiveConvINS1_47MainloopSm100TmaUmmaWarpSpecializedImplicitGemmILS5_2ELi17ELi2ELi1ELi2EN4cute5tupleIJNSA_1CILi2EEENSC_ILi1EEESE_EEEEENSB_IJNSC_ILi128EEENSB_IJNSC_ILi64EEEEEESJ_EEENS_10bfloat16_tESL_NSA_8TiledMMAINSA_8MMA_AtomIJNSA_26SM100_MMA_F16BF16_2x1SM_SSISL_SL_fLi128ELi64ELNSA_4UMMA5MajorE1ELSQ_1ELNSP_7ScaleInE0ELSR_0EEEEEENSA_6LayoutINSB_IJSE_SE_SE_EEENSB_IJNSC_ILi0EEESW_SW_EEEEENSB_IJNSA_10UnderscoreESZ_SZ_EEEEENS7_6detail27Sm100ImplicitGemmTileTraitsINSA_18SM100_TMA_2SM_LOADENSA_14ComposedLayoutINSA_7SwizzleILi3ELi4ELi3EEENSA_18smem_ptr_flag_bitsILi16EEENSU_INSB_IJSI_NSC_ILi8EEEEEENSB_IJSE_SI_EEEEEEEvEENS13_INSA_25SM100_TMA_2SM_LOAD_IM2COLENS15_INS16_ILi2ELi4ELi3EEES19_NSU_INSB_IJNSC_ILi32EEES1A_EEENSB_IJSE_S1I_EEEEEEEvEEEENS_8epilogue10collective18CollectiveEpilogueINS1P_23Sm100TmaWarpSpecializedILi3ELi2ELi16ELb1ELb0EEEJNSB_IJSI_SJ_SJ_EEENSB_IJNSU_ISI_SE_EENSU_INSB_IJNSC_ILi16EEESD_EEES1K_EEEEESL_NSB_IJlNSB_IJSE_llEEESW_EEESL_S21_NS1P_6fusion15FusionCallbacksIS1T_NS22_17LinearCombinationISL_fSL_fLNS_15FloatRoundStyleE2EEES1U_S1Z_JEEENSA_5SM1004TMEM4LOAD26SM100_TMEM_LOAD_32dp32b16xENSA_13SM90_TMA_LOADENS15_INS16_ILi1ELi4ELi3EEES19_NSU_INSB_IJS1A_S1W_EEENSB_IJS1W_SE_EEEEEEENSA_39AutoVectorizingCopyWithAssumedAlignmentILi128EEENSA_14SM90_TMA_STOREES2H_S2J_S2J_EEEvvEEEEvNT_6ParamsE --------------------------
	.section	.text._ZN7cutlass13device_kernelINS_4conv6kernel13ConvUniversalINS1_16ConvProblemShapeILNS1_8OperatorE2ELi2EEENS1_10collective14CollectiveConvINS1_47MainloopSm100TmaUmmaWarpSpecializedImplicitGemmILS5_2ELi17ELi2ELi1ELi2EN4cute5tupleIJNSA_1CILi2EEENSC_ILi1EEESE_EEEEENSB_IJNSC_ILi128EEENSB_IJNSC_ILi64EEEEEESJ_EEENS_10bfloat16_tESL_NSA_8TiledMMAINSA_8MMA_AtomIJNSA_26SM100_MMA_F16BF16_2x1SM_SSISL_SL_fLi128ELi64ELNSA_4UMMA5MajorE1ELSQ_1ELNSP_7ScaleInE0ELSR_0EEEEEENSA_6LayoutINSB_IJSE_SE_SE_EEENSB_IJNSC_ILi0EEESW_SW_EEEEENSB_IJNSA_10UnderscoreESZ_SZ_EEEEENS7_6detail27Sm100ImplicitGemmTileTraitsINSA_18SM100_TMA_2SM_LOADENSA_14ComposedLayoutINSA_7SwizzleILi3ELi4ELi3EEENSA_18smem_ptr_flag_bitsILi16EEENSU_INSB_IJSI_NSC_ILi8EEEEEENSB_IJSE_SI_EEEEEEEvEENS13_INSA_25SM100_TMA_2SM_LOAD_IM2COLENS15_INS16_ILi2ELi4ELi3EEES19_NSU_INSB_IJNSC_ILi32EEES1A_EEENSB_IJSE_S1I_EEEEEEEvEEEENS_8epilogue10collective18CollectiveEpilogueINS1P_23Sm100TmaWarpSpecializedILi3ELi2ELi16ELb1ELb0EEEJNSB_IJSI_SJ_SJ_EEENSB_IJNSU_ISI_SE_EENSU_INSB_IJNSC_ILi16EEESD_EEES1K_EEEEESL_NSB_IJlNSB_IJSE_llEEESW_EEESL_S21_NS1P_6fusion15FusionCallbacksIS1T_NS22_17LinearCombinationISL_fSL_fLNS_15FloatRoundStyleE2EEES1U_S1Z_JEEENSA_5SM1004TMEM4LOAD26SM100_TMEM_LOAD_32dp32b16xENSA_13SM90_TMA_LOADENS15_INS16_ILi1ELi4ELi3EEES19_NSU_INSB_IJS1A_S1W_EEENSB_IJS1W_SE_EEEEEEENSA_39AutoVectorizingCopyWithAssumedAlignmentILi128EEENSA_14SM90_TMA_STOREES2H_S2J_S2J_EEEvvEEEEvNT_6ParamsE,"ax",@progbits
	.align	128
.text._ZN7cutlass13device_kernelINS_4conv6kernel13ConvUniversalINS1_16ConvProblemShapeILNS1_8OperatorE2ELi2EEENS1_10collective14CollectiveConvINS1_47MainloopSm100TmaUmmaWarpSpecializedImplicitGemmILS5_2ELi17ELi2ELi1ELi2EN4cute5tupleIJNSA_1CILi2EEENSC_ILi1EEESE_EEEEENSB_IJNSC_ILi128EEENSB_IJNSC_ILi64EEEEEESJ_EEENS_10bfloat16_tESL_NSA_8TiledMMAINSA_8MMA_AtomIJNSA_26SM100_MMA_F16BF16_2x1SM_SSISL_SL_fLi128ELi64ELNSA_4UMMA5MajorE1ELSQ_1ELNSP_7ScaleInE0ELSR_0EEEEEENSA_6LayoutINSB_IJSE_SE_SE_EEENSB_IJNSC_ILi0EEESW_SW_EEEEENSB_IJNSA_10UnderscoreESZ_SZ_EEEEENS7_6detail27Sm100ImplicitGemmTileTraitsINSA_18SM100_TMA_2SM_LOADENSA_14ComposedLayoutINSA_7SwizzleILi3ELi4ELi3EEENSA_18smem_ptr_flag_bitsILi16EEENSU_INSB_IJSI_NSC_ILi8EEEEEENSB_IJSE_SI_EEEEEEEvEENS13_INSA_25SM100_TMA_2SM_LOAD_IM2COLENS15_INS16_ILi2ELi4ELi3EEES19_NSU_INSB_IJNSC_ILi32EEES1A_EEENSB_IJSE_S1I_EEEEEEEvEEEENS_8epilogue10collective18CollectiveEpilogueINS1P_23Sm100TmaWarpSpecializedILi3ELi2ELi16ELb1ELb0EEEJNSB_IJSI_SJ_SJ_EEENSB_IJNSU_ISI_SE_EENSU_INSB_IJNSC_ILi16EEESD_EEES1K_EEEEESL_NSB_IJlNSB_IJSE_llEEESW_EEESL_S21_NS1P_6fusion15FusionCallbacksIS1T_NS22_17LinearCombinationISL_fSL_fLNS_15FloatRoundStyleE2EEES1U_S1Z_JEEENSA_5SM1004TMEM4LOAD26SM100_TMEM_LOAD_32dp32b16xENSA_13SM90_TMA_LOADENS15_INS16_ILi1ELi4ELi3EEES19_NSU_INSB_IJS1A_S1W_EEENSB_IJS1W_SE_EEEEEEENSA_39AutoVectorizingCopyWithAssumedAlignmentILi128EEENSA_14SM90_TMA_STOREES2H_S2J_S2J_EEEvvEEEEvNT_6ParamsE:
        .type           _ZN7cutlass13device_kernelINS_4conv6kernel13ConvUniversalINS1_16ConvProblemShapeILNS1_8OperatorE2ELi2EEENS1_10collective14CollectiveConvINS1_47MainloopSm100TmaUmmaWarpSpecializedImplicitGemmILS5_2ELi17ELi2ELi1ELi2EN4cute5tupleIJNSA_1CILi2EEENSC_ILi1EEESE_EEEEENSB_IJNSC_ILi128EEENSB_IJNSC_ILi64EEEEEESJ_EEENS_10bfloat16_tESL_NSA_8TiledMMAINSA_8MMA_AtomIJNSA_26SM100_MMA_F16BF16_2x1SM_SSISL_SL_fLi128ELi64ELNSA_4UMMA5MajorE1ELSQ_1ELNSP_7ScaleInE0ELSR_0EEEEEENSA_6LayoutINSB_IJSE_SE_SE_EEENSB_IJNSC_ILi0EEESW_SW_EEEEENSB_IJNSA_10UnderscoreESZ_SZ_EEEEENS7_6detail27Sm100ImplicitGemmTileTraitsINSA_18SM100_TMA_2SM_LOADENSA_14ComposedLayoutINSA_7SwizzleILi3ELi4ELi3EEENSA_18smem_ptr_flag_bitsILi16EEENSU_INSB_IJSI_NSC_ILi8EEEEEENSB_IJSE_SI_EEEEEEEvEENS13_INSA_25SM100_TMA_2SM_LOAD_IM2COLENS15_INS16_ILi2ELi4ELi3EEES19_NSU_INSB_IJNSC_ILi32EEES1A_EEENSB_IJSE_S1I_EEEEEEEvEEEENS_8epilogue10collective18CollectiveEpilogueINS1P_23Sm100TmaWarpSpecializedILi3ELi2ELi16ELb1ELb0EEEJNSB_IJSI_SJ_SJ_EEENSB_IJNSU_ISI_SE_EENSU_INSB_IJNSC_ILi16EEESD_EEES1K_EEEEESL_NSB_IJlNSB_IJSE_llEEESW_EEESL_S21_NS1P_6fusion15FusionCallbacksIS1T_NS22_17LinearCombinationISL_fSL_fLNS_15FloatRoundStyleE2EEES1U_S1Z_JEEENSA_5SM1004TMEM4LOAD26SM100_TMEM_LOAD_32dp32b16xENSA_13SM90_TMA_LOADENS15_INS16_ILi1ELi4ELi3EEES19_NSU_INSB_IJS1A_S1W_EEENSB_IJS1W_SE_EEEEEEENSA_39AutoVectorizingCopyWithAssumedAlignmentILi128EEENSA_14SM90_TMA_STOREES2H_S2J_S2J_EEEvvEEEEvNT_6ParamsE,@function
        .size           _ZN7cutlass13device_kernelINS_4conv6kernel13ConvUniversalINS1_16ConvProblemShapeILNS1_8OperatorE2ELi2EEENS1_10collective14CollectiveConvINS1_47MainloopSm100TmaUmmaWarpSpecializedImplicitGemmILS5_2ELi17ELi2ELi1ELi2EN4cute5tupleIJNSA_1CILi2EEENSC_ILi1EEESE_EEEEENSB_IJNSC_ILi128EEENSB_IJNSC_ILi64EEEEEESJ_EEENS_10bfloat16_tESL_NSA_8TiledMMAINSA_8MMA_AtomIJNSA_26SM100_MMA_F16BF16_2x1SM_SSISL_SL_fLi128ELi64ELNSA_4UMMA5MajorE1ELSQ_1ELNSP_7ScaleInE0ELSR_0EEEEEENSA_6LayoutINSB_IJSE_SE_SE_EEENSB_IJNSC_ILi0EEESW_SW_EEEEENSB_IJNSA_10UnderscoreESZ_SZ_EEEEENS7_6detail27Sm100ImplicitGemmTileTraitsINSA_18SM100_TMA_2SM_LOADENSA_14ComposedLayoutINSA_7SwizzleILi3ELi4ELi3EEENSA_18smem_ptr_flag_bitsILi16EEENSU_INSB_IJSI_NSC_ILi8EEEEEENSB_IJSE_SI_EEEEEEEvEENS13_INSA_25SM100_TMA_2SM_LOAD_IM2COLENS15_INS16_ILi2ELi4ELi3EEES19_NSU_INSB_IJNSC_ILi32EEES1A_EEENSB_IJSE_S1I_EEEEEEEvEEEENS_8epilogue10collective18CollectiveEpilogueINS1P_23Sm100TmaWarpSpecializedILi3ELi2ELi16ELb1ELb0EEEJNSB_IJSI_SJ_SJ_EEENSB_IJNSU_ISI_SE_EENSU_INSB_IJNSC_ILi16EEESD_EEES1K_EEEEESL_NSB_IJlNSB_IJSE_llEEESW_EEESL_S21_NS1P_6fusion15FusionCallbacksIS1T_NS22_17LinearCombinationISL_fSL_fLNS_15FloatRoundStyleE2EEES1U_S1Z_JEEENSA_5SM1004TMEM4LOAD26SM100_TMEM_LOAD_32dp32b16xENSA_13SM90_TMA_LOADENS15_INS16_ILi1ELi4ELi3EEES19_NSU_INSB_IJS1A_S1W_EEENSB_IJS1W_SE_EEEEEEENSA_39AutoVectorizingCopyWithAssumedAlignmentILi128EEENSA_14SM90_TMA_STOREES2H_S2J_S2J_EEEvvEEEEvNT_6ParamsE,(.L_x_205 - _ZN7cutlass13device_kernelINS_4conv6kernel13ConvUniversalINS1_16ConvProblemShapeILNS1_8OperatorE2ELi2EEENS1_10collective14CollectiveConvINS1_47MainloopSm100TmaUmmaWarpSpecializedImplicitGemmILS5_2ELi17ELi2ELi1ELi2EN4cute5tupleIJNSA_1CILi2EEENSC_ILi1EEESE_EEEEENSB_IJNSC_ILi128EEENSB_IJNSC_ILi64EEEEEESJ_EEENS_10bfloat16_tESL_NSA_8TiledMMAINSA_8MMA_AtomIJNSA_26SM100_MMA_F16BF16_2x1SM_SSISL_SL_fLi128ELi64ELNSA_4UMMA5MajorE1ELSQ_1ELNSP_7ScaleInE0ELSR_0EEEEEENSA_6LayoutINSB_IJSE_SE_SE_EEENSB_IJNSC_ILi0EEESW_SW_EEEEENSB_IJNSA_10UnderscoreESZ_SZ_EEEEENS7_6detail27Sm100ImplicitGemmTileTraitsINSA_18SM100_TMA_2SM_LOADENSA_14ComposedLayoutINSA_7SwizzleILi3ELi4ELi3EEENSA_18smem_ptr_flag_bitsILi16EEENSU_INSB_IJSI_NSC_ILi8EEEEEENSB_IJSE_SI_EEEEEEEvEENS13_INSA_25SM100_TMA_2SM_LOAD_IM2COLENS15_INS16_ILi2ELi4ELi3EEES19_NSU_INSB_IJNSC_ILi32EEES1A_EEENSB_IJSE_S1I_EEEEEEEvEEEENS_8epilogue10collective18CollectiveEpilogueINS1P_23Sm100TmaWarpSpecializedILi3ELi2ELi16ELb1ELb0EEEJNSB_IJSI_SJ_SJ_EEENSB_IJNSU_ISI_SE_EENSU_INSB_IJNSC_ILi16EEESD_EEES1K_EEEEESL_NSB_IJlNSB_IJSE_llEEESW_EEESL_S21_NS1P_6fusion15FusionCallbacksIS1T_NS22_17LinearCombinationISL_fSL_fLNS_15FloatRoundStyleE2EEES1U_S1Z_JEEENSA_5SM1004TMEM4LOAD26SM100_TMEM_LOAD_32dp32b16xENSA_13SM90_TMA_LOADENS15_INS16_ILi1ELi4ELi3EEES19_NSU_INSB_IJS1A_S1W_EEENSB_IJS1W_SE_EEEEEEENSA_39AutoVectorizingCopyWithAssumedAlignmentILi128EEENSA_14SM90_TMA_STOREES2H_S2J_S2J_EEEvvEEEEvNT_6ParamsE)
        .other          _ZN7cutlass13device_kernelINS_4conv6kernel13ConvUniversalINS1_16ConvProblemShapeILNS1_8OperatorE2ELi2EEENS1_10collective14CollectiveConvINS1_47MainloopSm100TmaUmmaWarpSpecializedImplicitGemmILS5_2ELi17ELi2ELi1ELi2EN4cute5tupleIJNSA_1CILi2EEENSC_ILi1EEESE_EEEEENSB_IJNSC_ILi128EEENSB_IJNSC_ILi64EEEEEESJ_EEENS_10bfloat16_tESL_NSA_8TiledMMAINSA_8MMA_AtomIJNSA_26SM100_MMA_F16BF16_2x1SM_SSISL_SL_fLi128ELi64ELNSA_4UMMA5MajorE1ELSQ_1ELNSP_7ScaleInE0ELSR_0EEEEEENSA_6LayoutINSB_IJSE_SE_SE_EEENSB_IJNSC_ILi0EEESW_SW_EEEEENSB_IJNSA_10UnderscoreESZ_SZ_EEEEENS7_6detail27Sm100ImplicitGemmTileTraitsINSA_18SM100_TMA_2SM_LOADENSA_14ComposedLayoutINSA_7SwizzleILi3ELi4ELi3EEENSA_18smem_ptr_flag_bitsILi16EEENSU_INSB_IJSI_NSC_ILi8EEEEEENSB_IJSE_SI_EEEEEEEvEENS13_INSA_25SM100_TMA_2SM_LOAD_IM2COLENS15_INS16_ILi2ELi4ELi3EEES19_NSU_INSB_IJNSC_ILi32EEES1A_EEENSB_IJSE_S1I_EEEEEEEvEEEENS_8epilogue10collective18CollectiveEpilogueINS1P_23Sm100TmaWarpSpecializedILi3ELi2ELi16ELb1ELb0EEEJNSB_IJSI_SJ_SJ_EEENSB_IJNSU_ISI_SE_EENSU_INSB_IJNSC_ILi16EEESD_EEES1K_EEEEESL_NSB_IJlNSB_IJSE_llEEESW_EEESL_S21_NS1P_6fusion15FusionCallbacksIS1T_NS22_17LinearCombinationISL_fSL_fLNS_15FloatRoundStyleE2EEES1U_S1Z_JEEENSA_5SM1004TMEM4LOAD26SM100_TMEM_LOAD_32dp32b16xENSA_13SM90_TMA_LOADENS15_INS16_ILi1ELi4ELi3EEES19_NSU_INSB_IJS1A_S1W_EEENSB_IJS1W_SE_EEEEEEENSA_39AutoVectorizingCopyWithAssumedAlignmentILi128EEENSA_14SM90_TMA_STOREES2H_S2J_S2J_EEEvvEEEEvNT_6ParamsE,@"STO_CUDA_ENTRY STV_DEFAULT"
_ZN7cutlass13device_kernelINS_4conv6kernel13ConvUniversalINS1_16ConvProblemShapeILNS1_8OperatorE2ELi2EEENS1_10collective14CollectiveConvINS1_47MainloopSm100TmaUmmaWarpSpecializedImplicitGemmILS5_2ELi17ELi2ELi1ELi2EN4cute5tupleIJNSA_1CILi2EEENSC_ILi1EEESE_EEEEENSB_IJNSC_ILi128EEENSB_IJNSC_ILi64EEEEEESJ_EEENS_10bfloat16_tESL_NSA_8TiledMMAINSA_8MMA_AtomIJNSA_26SM100_MMA_F16BF16_2x1SM_SSISL_SL_fLi128ELi64ELNSA_4UMMA5MajorE1ELSQ_1ELNSP_7ScaleInE0ELSR_0EEEEEENSA_6LayoutINSB_IJSE_SE_SE_EEENSB_IJNSC_ILi0EEESW_SW_EEEEENSB_IJNSA_10UnderscoreESZ_SZ_EEEEENS7_6detail27Sm100ImplicitGemmTileTraitsINSA_18SM100_TMA_2SM_LOADENSA_14ComposedLayoutINSA_7SwizzleILi3ELi4ELi3EEENSA_18smem_ptr_flag_bitsILi16EEENSU_INSB_IJSI_NSC_ILi8EEEEEENSB_IJSE_SI_EEEEEEEvEENS13_INSA_25SM100_TMA_2SM_LOAD_IM2COLENS15_INS16_ILi2ELi4ELi3EEES19_NSU_INSB_IJNSC_ILi32EEES1A_EEENSB_IJSE_S1I_EEEEEEEvEEEENS_8epilogue10collective18CollectiveEpilogueINS1P_23Sm100TmaWarpSpecializedILi3ELi2ELi16ELb1ELb0EEEJNSB_IJSI_SJ_SJ_EEENSB_IJNSU_ISI_SE_EENSU_INSB_IJNSC_ILi16EEESD_EEES1K_EEEEESL_NSB_IJlNSB_IJSE_llEEESW_EEESL_S21_NS1P_6fusion15FusionCallbacksIS1T_NS22_17LinearCombinationISL_fSL_fLNS_15FloatRoundStyleE2EEES1U_S1Z_JEEENSA_5SM1004TMEM4LOAD26SM100_TMEM_LOAD_32dp32b16xENSA_13SM90_TMA_LOADENS15_INS16_ILi1ELi4ELi3EEES19_NSU_INSB_IJS1A_S1W_EEENSB_IJS1W_SE_EEEEEEENSA_39AutoVectorizingCopyWithAssumedAlignmentILi128EEENSA_14SM90_TMA_STOREES2H_S2J_S2J_EEEvvEEEEvNT_6ParamsE:
[----:B------:R-:W1:Y:S01]  /*0000*/  LDC R1, c[0x0][0x37c] ;  /* 0x0000df00ff017b82 */ /* 0x000e620000000800 */
[----:B------:R-:W2:Y:S01]  /*0010*/  S2R R54, SR_TID.X ;  /* 0x0000000000367919 */ /* 0x000ea20000002100 */
[----:B------:R-:W3:Y:S06]  /*0020*/  LDCU.64 UR8, c[0x0][0x890] ;  /* 0x00011200ff0877ac */ /* 0x000eec0008000a00 */
[----:B------:R-:W4:Y:S01]  /*0030*/  S2UR UR4, SR_CgaCtaId ;  /* 0x00000000000479c3 */ /* 0x000f220000008800 */
[----:B-1----:R-:W-:Y:S01]  /*0040*/  VIADD R1, R1, 0xfffffff8 ;  /* 0xfffffff801017836 */ /* 0x002fe20000000000 */
[----:B------:R-:W-:-:S02]  /*0050*/  PRMT R45, RZ, 0x7610, R45 ;  /* 0x00007610ff2d7816 */ /* 0x000fc4000000002d */
[----:B------:R-:W-:Y:S02]  /*0060*/  ELECT P1, URZ, PT ;  /* 0x0000000000ff782f */ /* 0x000fe40003820000 */
[----:B------:R-:W-:Y:S01]  /*0070*/  R2UR UR48, R1 ;  /* 0x00000000013072ca */ /* 0x000fe200000e0000 */
[----:B---3--:R-:W-:-:S04]  /*0080*/  UISETP.NE.U32.AND UP0, UPT, UR8, URZ, UPT ;  /* 0x000000ff0800728c */ /* 0x008fc8000bf05070 */
[----:B------:R-:W-:Y:S02]  /*0090*/  UISETP.NE.AND.EX UP0, UPT, UR9, URZ, UPT, UP0 ;  /* 0x000000ff0900728c */ /* 0x000fe4000bf05300 */
[----:B----4-:R-:W-:Y:S02]  /*00a0*/  ULOP3.LUT UR41, UR4, 0x1, URZ, 0xc0, !UPT ;  /* 0x0000000104297892 */ /* 0x010fe4000f8ec0ff */
[----:B------:R-:W-:Y:S01]  /*00b0*/  ULOP3.LUT UR40, UR4, 0x1, URZ, 0x3c, !UPT ;  /* 0x0000000104287892 */ /* 0x000fe2000f8e3cff */
[----:B--2---:R-:W-:-:S05]  /*00c0*/  SHF.R.U32.HI R46, RZ, 0x5, R54 ;  /* 0x00000005ff2e7819 */ /* 0x004fca0000011636 */
[----:B------:R-:W1:Y:S02]  /*00d0*/  SHFL.IDX PT, R0, R46, RZ, 0x1f ;  /* 0x00001fff2e007589 */ /* 0x000e6400000e0000 */
[----:B-1----:R-:W-:Y:S01]  /*00e0*/  R2UR UR18, R0 ;  /* 0x00000000001272ca */ /* 0x002fe200000e0000 */
[----:B------:R-:W-:-:S14]  /*00f0*/  BRA.U UP0, `(.L_x_0) ;  /* 0x0000000100307547 */ /* 0x000fdc000b800000 */
[----:B------:R-:W1:Y:S02]  /*0100*/  LDCU.64 UR4, c[0x0][0x888] ;  /* 0x00011100ff0477ac */ /* 0x000e640008000a00 */
[----:B-1----:R-:W-:-:S04]  /*0110*/  UISETP.NE.U32.AND UP0, UPT, UR4, URZ, UPT ;  /* 0x000000ff0400728c */ /* 0x002fc8000bf05070 */
[----:B------:R-:W-:-:S09]  /*0120*/  UISETP.NE.AND.EX UP0, UPT, UR5, URZ, UPT, UP0 ;  /* 0x000000ff0500728c */ /* 0x000fd2000bf05300 */
[----:B------:R-:W-:Y:S05]  /*0130*/  BRA.U !UP0, `(.L_x_1) ;  /* 0x0000000108147547 */ /* 0x000fea000b800000 */
[----:B------:R-:W1:Y:S01]  /*0140*/  LDC.64 R26, c[0x0][0x888] ;  /* 0x00022200ff1a7b82 */ /* 0x000e620000000a00 */
[----:B------:R-:W1:Y:S02]  /*0150*/  LDCU.64 UR4, c[0x0][0x358] ;  /* 0x00006b00ff0477ac */ /* 0x000e640008000a00 */
[----:B-1----:R1:W5:Y:S01]  /*0160*/  LDG.E R26, desc[UR4][R26.64] ;  /* 0x000000041a1a7981 */ /* 0x002362000c1e1900 */
[----:B------:R-:W-:Y:S01]  /*0170*/  HFMA2 R45, -RZ, RZ, 0, 5.9604644775390625e-08 ;  /* 0x00000001ff2d7431 */ /* 0x000fe200000001ff */
[----:B------:R-:W-:Y:S05]  /*0180*/  BRA `(.L_x_0) ;  /* 0x00000000000c7947 */ /* 0x000fea0003800000 */
.L_x_1:
[----:B------:R-:W1:Y:S01]  /*0190*/  LDCU UR4, c[0x0][0x880] ;  /* 0x00011000ff0477ac */ /* 0x000e620008000800 */
[----:B------:R-:W-:Y:S01]  /*01a0*/  HFMA2 R45, -RZ, RZ, 0, 5.9604644775390625e-08 ;  /* 0x00000001ff2d7431 */ /* 0x000fe200000001ff */
[----:B-1----:R-:W-:-:S07]  /*01b0*/  MOV R26, UR4 ;  /* 0x00000004001a7c02 */ /* 0x002fce0008000f00 */
.L_x_0:
[----:B------:R-:W2:Y:S02]  /*01c0*/  LDCU.64 UR4, c[0x0][0x8b0] ;  /* 0x00011600ff0477ac */ /* 0x000ea40008000a00 */
[----:B--2---:R-:W-:-:S04]  /*01d0*/  UISETP.NE.U32.AND UP0, UPT, UR4, URZ, UPT ;  /* 0x000000ff0400728c */ /* 0x004fc8000bf05070 */
[----:B------:R-:W-:-:S09]  /*01e0*/  UISETP.NE.AND.EX UP0, UPT, UR5, URZ, UPT, UP0 ;  /* 0x000000ff0500728c */ /* 0x000fd2000bf05300 */
[----:B------:R-:W-:Y:S05]  /*01f0*/  BRA.U UP0, `(.L_x_2) ;  /* 0x0000000100287547 */ /* 0x000fea000b800000 */
[----:B------:R-:W2:Y:S02]  /*0200*/  LDCU.64 UR4, c[0x0][0x8a8] ;  /* 0x00011500ff0477ac */ /* 0x000ea40008000a00 */
[----:B--2---:R-:W-:-:S04]  /*0210*/  UISETP.NE.U32.AND UP0, UPT, UR4, URZ, UPT ;  /* 0x000000ff0400728c */ /* 0x004fc8000bf05070 */
[----:B------:R-:W-:-:S09]  /*0220*/  UISETP.NE.AND.EX UP0, UPT, UR5, URZ, UPT, UP0 ;  /* 0x000000ff0500728c */ /* 0x000fd2000bf05300 */
[----:B------:R-:W-:Y:S05]  /*0230*/  BRA.U !UP0, `(.L_x_3) ;  /* 0x0000000108107547 */ /* 0x000fea000b800000 */
[----:B------:R-:W2:Y:S01]  /*0240*/  LDC.64 R24, c[0x0][0x8a8] ;  /* 0x00022a00ff187b82 */ /* 0x000ea20000000a00 */
[----:B------:R-:W2:Y:S02]  /*0250*/  LDCU.64 UR4, c[0x0][0x358] ;  /* 0x00006b00ff0477ac */ /* 0x000ea40008000a00 */
[----:B--2---:R2:W5:Y:S01]  /*0260*/  LDG.E R24, desc[UR4][R24.64] ;  /* 0x0000000418187981 */ /* 0x004562000c1e1900 */
[----:B------:R-:W-:Y:S05]  /*0270*/  BRA `(.L_x_2) ;  /* 0x0000000000087947 */ /* 0x000fea0003800000 */
.L_x_3:
[----:B------:R-:W2:Y:S02]  /*0280*/  LDCU UR4, c[0x0][0x8a0] ;  /* 0x00011400ff0477ac */ /* 0x000ea40008000800 */
[----:B--2---:R-:W-:Y:S02]  /*0290*/  MOV R24, UR4 ;  /* 0x0000000400187c02 */ /* 0x004fe40008000f00 */
.L_x_2:
[----:B------:R-:W-:Y:S01]  /*02a0*/  IMAD.U32 R0, RZ, RZ, UR18 ;  /* 0x00000012ff007e24 */ /* 0x000fe2000f8e00ff */
[----:B------:R-:W-:Y:S04]  /*02b0*/  BSSY.RECONVERGENT B0, `(.L_x_4) ;  /* 0x000000c000007945 */ /* 0x000fe80003800200 */
[C---:B------:R-:W-:Y:S02]  /*02c0*/  ISETP.NE.OR P2, PT, R0.reuse, 0x1, !P1 ;  /* 0x000000010000780c */ /* 0x040fe40004f45670 */
[----:B------:R-:W-:-:S11]  /*02d0*/  ISETP.NE.OR P0, PT, R0, 0x3, !P1 ;  /* 0x000000030000780c */ /* 0x000fd60004f05670 */
[----:B------:R-:W-:Y:S05]  /*02e0*/  @P2 BRA `(.L_x_5) ;  /* 0x0000000000202947 */ /* 0x000fea0003800000 */
[----:B------:R-:W3:Y:S02]  /*02f0*/  LDCU.64 UR4, c[0x0][0x348] ;  /* 0x00006900ff0477ac */ /* 0x000ee40008000a00 */
[----:B---3--:R-:W-:Y:S02]  /*0300*/  UIADD3 UR6, UP1, UPT, UR4, 0x80, URZ ;  /* 0x0000008004067890 */ /* 0x008fe4000ff3e0ff */
[----:B------:R-:W-:Y:S02]  /*0310*/  UIADD3 UR4, UP0, UPT, UR4, 0x180, URZ ;  /* 0x0000018004047890 */ /* 0x000fe4000ff1e0ff */
[----:B------:R-:W-:Y:S02]  /*0320*/  UIADD3.X UR7, UPT, UPT, URZ, UR5, URZ, UP1, !UPT ;  /* 0x00000005ff077290 */ /* 0x000fe40008ffe4ff */
[----:B------:R-:W-:-:S07]  /*0330*/  UIADD3.X UR5, UPT, UPT, URZ, UR5, URZ, UP0, !UPT ;  /* 0x00000005ff057290 */ /* 0x000fce00087fe4ff */
[----:B------:R3:W-:Y:S02]  /*0340*/  UTMACCTL.PF [UR6] ;  /* 0x00000000060079b9 */ /* 0x0007e40008040000 */
[----:B------:R3:W-:Y:S02]  /*0350*/  UTMACCTL.PF [UR4] ;  /* 0x00000000040079b9 */ /* 0x0007e40008040000 */
[----:B---3--:R-:W-:Y:S01]  /*0360*/  NOP ;  /* 0x0000000000007918 */ /* 0x008fe20000000000 */
.L_x_5:
[----:B------:R-:W-:Y:S05]  /*0370*/  BSYNC.RECONVERGENT B0 ;  /* 0x0000000000007941 */ /* 0x000fea0003800200 */
.L_x_4:
[----:B------:R-:W-:Y:S04]  /*0380*/  BSSY.RECONVERGENT B0, `(.L_x_6) ;  /* 0x000000a000007945 */ /* 0x000fe80003800200 */
        /* <DEDUP_REMOVED lines=9> */
.L_x_7:
[----:B------:R-:W-:Y:S05]  /*0420*/  BSYNC.RECONVERGENT B0 ;  /* 0x0000000000007941 */ /* 0x000fea0003800200 */
.L_x_6:
[----:B------:R-:W3:Y:S01]  /*0430*/  LDCU.64 UR4, c[0x0][0x888] ;  /* 0x00011100ff0477ac */ /* 0x000ee20008000a00 */
[----:B------:R-:W-:Y:S02]  /*0440*/  UISETP.EQ.U32.AND UP2, UPT, UR8, URZ, UPT ;  /* 0x000000ff0800728c */ /* 0x000fe4000bf42070 */
[----:B------:R-:W-:Y:S02]  /*0450*/  UPLOP3.LUT UP3, UPT, UPT, UPT, UPT, 0x80, 0x8 ;  /* 0x000000000008789c */ /* 0x000fe40003f6f070 */
[----:B---3--:R-:W-:-:S04]  /*0460*/  UISETP.NE.U32.AND UP0, UPT, UR4, URZ, UPT ;  /* 0x000000ff0400728c */ /* 0x008fc8000bf05070 */
[----:B------:R-:W-:-:S04]  /*0470*/  UISETP.NE.AND.EX UP1, UPT, UR5, URZ, UPT, UP0 ;  /* 0x000000ff0500728c */ /* 0x000fc8000bf25300 */
[----:B------:R-:W-:-:S04]  /*0480*/  UISETP.EQ.OR.EX UP4, UPT, UR9, URZ, !UP1, UP2 ;  /* 0x000000ff0900728c */ /* 0x000fc8000cf82720 */
[----:B------:R-:W-:-:S06]  /*0490*/  UP2UR UR4, UPR, URZ, 0x10 ;  /* 0x00000010ff047883 */ /* 0x000fcc0008000000 */
[----:B------:R-:W-:Y:S01]  /*04a0*/  MOV R50, UR4 ;  /* 0x0000000400327c02 */ /* 0x000fe20008000f00 */
[----:B------:R-:W-:Y:S06]  /*04b0*/  BRA.U !UP4, `(.L_x_8) ;  /* 0x000000010c207547 */ /* 0x000fec000b800000 */
[----:B------:R-:W-:Y:S01]  /*04c0*/  UISETP.NE.U32.AND UP2, UPT, UR8, URZ, UPT ;  /* 0x000000ff0800728c */ /* 0x000fe2000bf45070 */
[----:B-----5:R-:W-:Y:S01]  /*04d0*/  FSETP.NEU.AND P0, PT, R26, RZ, PT ;  /* 0x000000ff1a00720b */ /* 0x020fe20003f0d000 */
[----:B------:R-:W-:Y:S02]  /*04e0*/  USEL UR4, URZ, 0xffffffff, UP1 ;  /* 0xffffffffff047887 */ /* 0x000fe40008800000 */
[----:B------:R-:W-:-:S10]  /*04f0*/  UISETP.NE.AND.EX UP2, UPT, UR9, URZ, UPT, UP2 ;  /* 0x000000ff0900728c */ /* 0x000fd4000bf45320 */
[----:B------:R-:W-:Y:S01]  /*0500*/  VOTEU.ANY UP0, P0 ;  /* 0x0000000000ff7886 */ /* 0x000fe20000000100 */
[----:B------:R-:W-:-:S04]  /*0510*/  @!UP2 USEL UR4, URZ, 0xffffffff, UP0 ;  /* 0xffffffffff04a887 */ /* 0x000fc80008000000 */
[----:B------:R-:W-:-:S04]  /*0520*/  ULOP3.LUT UR4, UR4, 0x1, URZ, 0xc0, !UPT ;  /* 0x0000000104047892 */ /* 0x000fc8000f8ec0ff */
[----:B------:R-:W-:-:S11]  /*0530*/  UISETP.NE.U32.AND UP3, UPT, UR4, 0x1, UPT ;  /* 0x000000010400788c */ /* 0x000fd6000bf65070 */
.L_x_8:
[----:B------:R-:W3:Y:S01]  /*0540*/  SHFL.IDX PT, R0, R46, RZ, 0x1f ;  /* 0x00001fff2e007589 */ /* 0x000ee200000e0000 */
[----:B------:R-:W-:Y:S02]  /*0550*/  UISETP.NE.AND UP5, UPT, UR18, 0x2, UPT ;  /* 0x000000021200788c */ /* 0x000fe4000bfa5270 */
[----:B------:R-:W-:Y:S02]  /*0560*/  UISETP.NE.AND UP0, UPT, UR18, 0x2, UPT ;  /* 0x000000021200788c */ /* 0x000fe4000bf05270 */
[----:B------:R-:W-:Y:S02]  /*0570*/  UISETP.NE.OR UP2, UPT, UR41, URZ, UP5 ;  /* 0x000000ff2900728c */ /* 0x000fe4000af45670 */
[----:B------:R-:W-:-:S04]  /*0580*/  USEL UR53, URZ, 0x1, UP0 ;  /* 0x00000001ff357887 */ /* 0x000fc80008000000 */
[----:B------:R-:W-:Y:S02]  /*0590*/  PLOP3.LUT P3, PT, P1, PT, UP2, 0xae, 0xea ;  /* 0x0000000000ea781c */ /* 0x000fe40000f6f52e */
[----:B---3--:R-:W-:-:S13]  /*05a0*/  ISETP.NE.AND P0, PT, R0, RZ, PT ;  /* 0x000000ff0000720c */ /* 0x008fda0003f05270 */
[----:B------:R-:W-:Y:S05]  /*05b0*/  @P0 BRA `(.L_x_9) ;  /* 0x0000000000bc0947 */ /* 0x000fea0003800000 */
[----:B------:R-:W-:Y:S01]  /*05c0*/  ELECT P0, URZ, PT ;  /* 0x0000000000ff782f */ /* 0x000fe20003800000 */
[----:B------:R-:W-:-:S12]  /*05d0*/  BSSY.RECONVERGENT B0, `(.L_x_9) ;  /* 0x000002d000007945 */ /* 0x000fd80003800200 */
[----:B------:R-:W-:Y:S05]  /*05e0*/  @!P0 BRA `(.L_x_10) ;  /* 0x0000000000ac8947 */ /* 0x000fea0003800000 */
[----:B------:R-:W3:Y:S01]  /*05f0*/  S2UR UR5, SR_CgaCtaId ;  /* 0x00000000000579c3 */ /* 0x000ee20000008800 */
[----:B------:R-:W-:Y:S01]  /*0600*/  UMOV UR4, 0x400 ;  /* 0x0000040000047882 */ /* 0x000fe20000000000 */
[----:B------:R-:W-:Y:S02]  /*0610*/  UMOV UR6, 0x1 ;  /* 0x0000000100067882 */ /* 0x000fe40000000000 */
[----:B------:R-:W-:-:S04]  /*0620*/  UIADD3 UR6, UPT, UPT, -UR6, 0x100000, URZ ;  /* 0x0010000006067890 */ /* 0x000fc8000fffe1ff */
[----:B------:R-:W-:Y:S02]  /*0630*/  USHF.L.U32 UR7, UR6, 0xb, URZ ;  /* 0x0000000b06077899 */ /* 0x000fe400080006ff */
[----:B------:R-:W-:Y:S02]  /*0640*/  USHF.L.U32 UR6, UR6, 0x1, URZ ;  /* 0x0000000106067899 */ /* 0x000fe400080006ff */
[----:B---3--:R-:W-:Y:S01]  /*0650*/  ULEA UR4, UR5, UR4, 0x18 ;  /* 0x0000000405047291 */ /* 0x008fe2000f8ec0ff */
[----:B------:R-:W3:Y:S11]  /*0660*/  FENCE.VIEW.ASYNC.S ;  /* 0x00000000000073c6 */ /* 0x000ef60000000000 */
[----:B---3--:R3:W4:Y:S01]  /*0670*/  SYNCS.EXCH.64 URZ, [UR4], UR6 ;  /* 0x0000000604ff75b2 */ /* 0x0087220008000100 */
[----:B------:R3:W1:Y:S01]  /*0680*/  SYNCS.EXCH.64 URZ, [UR4+0x88], UR6 ;  /* 0x0000880604ff75b2 */ /* 0x0006620008000100 */
        /* <DEDUP_REMOVED lines=31> */
[----:B------:R3:W1:Y:S02]  /*0880*/  SYNCS.EXCH.64 URZ, [UR4+0x108], UR6 ;  /* 0x0001080604ff75b2 */ /* 0x0006640008000100 */
[----:B---34-:R-:W-:Y:S01]  /*0890*/  NOP ;  /* 0x0000000000007918 */ /* 0x018fe20000000000 */
.L_x_10:
[----:B------:R-:W-:Y:S05]  /*08a0*/  BSYNC.RECONVERGENT B0 ;  /* 0x0000000000007941 */ /* 0x000fea0003800200 */
.L_x_9:
[----:B------:R-:W3:Y:S01]  /*08b0*/  SHFL.IDX PT, R0, R46, RZ, 0x1f ;  /* 0x00001fff2e007589 */ /* 0x000ee200000e0000 */
[----:B------:R-:W-:Y:S01]  /*08c0*/  NOP ;  /* 0x0000000000007918 */ /* 0x000fe20000000000 */
[----:B---3--:R-:W-:-:S13]  /*08d0*/  ISETP.NE.AND P0, PT, R0, 0x1, PT ;  /* 0x000000010000780c */ /* 0x008fda0003f05270 */
[----:B------:R-:W-:Y:S05]  /*08e0*/  @P0 BRA `(.L_x_11) ;  /* 0x0000000000500947 */ /* 0x000fea0003800000 */
[----:B------:R-:W3:Y:S01]  /*08f0*/  S2UR UR5, SR_CgaCtaId ;  /* 0x00000000000579c3 */ /* 0x000ee20000008800 */
[----:B------:R-:W-:Y:S01]  /*0900*/  UMOV UR4, 0x400 ;  /* 0x0000040000047882 */ /* 0x000fe20000000000 */
[----:B------:R-:W-:Y:S01]  /*0910*/  UMOV UR8, 0x20 ;  /* 0x0000002000087882 */ /* 0x000fe20000000000 */
[----:B------:R-:W-:Y:S01]  /*0920*/  UMOV UR6, 0x80 ;  /* 0x0000008000067882 */ /* 0x000fe20000000000 */
[----:B------:R-:W-:-:S04]  /*0930*/  UIADD3 UR8, UPT, UPT, -UR8, 0x100000, URZ ;  /* 0x0010000008087890 */ /* 0x000fc8000fffe1ff */
[----:B------:R-:W-:Y:S02]  /*0940*/  USHF.L.U32 UR9, UR8, 0xb, URZ ;  /* 0x0000000b08097899 */ /* 0x000fe400080006ff */
[----:B------:R-:W-:Y:S02]  /*0950*/  USHF.L.U32 UR8, UR8, 0x1, URZ ;  /* 0x0000000108087899 */ /* 0x000fe400080006ff */
[----:B------:R-:W-:-:S04]  /*0960*/  UIADD3 UR6, UPT, UPT, -UR6, 0x100000, URZ ;  /* 0x0010000006067890 */ /* 0x000fc8000fffe1ff */
[----:B------:R-:W-:Y:S02]  /*0970*/  USHF.L.U32 UR7, UR6, 0xb, URZ ;  /* 0x0000000b06077899 */ /* 0x000fe400080006ff */
[----:B------:R-:W-:Y:S01]  /*0980*/  USHF.L.U32 UR6, UR6, 0x1, URZ ;  /* 0x0000000106067899 */ /* 0x000fe200080006ff */
[----:B------:R-:W-:Y:S01]  /*0990*/  ELECT P0, URZ, PT ;  /* 0x0000000000ff782f */ /* 0x000fe20003800000 */
[----:B---3--:R-:W-:Y:S01]  /*09a0*/  ULEA UR4, UR5, UR4, 0x18 ;  /* 0x0000000405047291 */ /* 0x008fe2000f8ec0ff */
[----:B------:R-:W3:Y:S11]  /*09b0*/  FENCE.VIEW.ASYNC.S ;  /* 0x00000000000073c6 */ /* 0x000ef60000000000 */
[----:B---3--:R3:W4:Y:S01]  /*09c0*/  SYNCS.EXCH.64 URZ, [UR4+0x110], UR8 ;  /* 0x0001100804ff75b2 */ /* 0x0087220008000100 */
[----:B------:R3:W1:Y:S01]  /*09d0*/  SYNCS.EXCH.64 URZ, [UR4+0x128], UR6 ;  /* 0x0001280604ff75b2 */ /* 0x0006620008000100 */
[----:B------:R3:W1:Y:S01]  /*09e0*/  SYNCS.EXCH.64 URZ, [UR4+0x118], UR8 ;  /* 0x0001180804ff75b2 */ /* 0x0006620008000100 */
[----:B------:R3:W1:Y:S01]  /*09f0*/  SYNCS.EXCH.64 URZ, [UR4+0x130], UR6 ;  /* 0x0001300604ff75b2 */ /* 0x0006620008000100 */
[----:B------:R3:W1:Y:S01]  /*0a00*/  SYNCS.EXCH.64 URZ, [UR4+0x120], UR8 ;  /* 0x0001200804ff75b2 */ /* 0x0006620008000100 */
[----:B------:R3:W1:Y:S01]  /*0a10*/  SYNCS.EXCH.64 URZ, [UR4+0x138], UR6 ;  /* 0x0001380604ff75b2 */ /* 0x0006620008000100 */
[----:B------:R-:W-:Y:S01]  /*0a20*/  NOP ;  /* 0x0000000000007918 */ /* 0x000fe20000000000 */
.L_x_11:
[----:B------:R-:W2:Y:S01]  /*0a30*/  SHFL.IDX PT, R0, R46, RZ, 0x1f ;  /* 0x00001fff2e007589 */ /* 0x000ea200000e0000 */
[----:B------:R-:W-:Y:S01]  /*0a40*/  NOP ;  /* 0x0000000000007918 */ /* 0x000fe20000000000 */
[----:B--2---:R-:W-:-:S13]  /*0a50*/  ISETP.NE.AND P0, PT, R0, 0x3, PT ;  /* 0x000000030000780c */ /* 0x004fda0003f05270 */
[----:B------:R-:W-:Y:S05]  /*0a60*/  @P0 BRA `(.L_x_12) ;  /* 0x0000000000300947 */ /* 0x000fea0003800000 */
[----:B------:R-:W2:Y:S01]  /*0a70*/  S2UR UR5, SR_CgaCtaId ;  /* 0x00000000000579c3 */ /* 0x000ea20000008800 */
[----:B---3--:R-:W-:Y:S01]  /*0a80*/  UMOV UR4, 0x400 ;  /* 0x0000040000047882 */ /* 0x008fe20000000000 */
[----:B------:R-:W-:Y:S01]  /*0a90*/  UMOV UR6, 0x20 ;  /* 0x0000002000067882 */ /* 0x000fe20000000000 */
[----:B------:R-:W-:Y:S01]  /*0aa0*/  ELECT P0, URZ, PT ;  /* 0x0000000000ff782f */ /* 0x000fe20003800000 */
[----:B------:R-:W-:-:S04]  /*0ab0*/  UIADD3 UR6, UPT, UPT, -UR6, 0x100000, URZ ;  /* 0x0010000006067890 */ /* 0x000fc8000fffe1ff */
[----:B------:R-:W-:Y:S02]  /*0ac0*/  USHF.L.U32 UR7, UR6, 0xb, URZ ;  /* 0x0000000b06077899 */ /* 0x000fe400080006ff */
[----:B------:R-:W-:Y:S02]  /*0ad0*/  USHF.L.U32 UR6, UR6, 0x1, URZ ;  /* 0x0000000106067899 */ /* 0x000fe400080006ff */
[----:B--2---:R-:W-:Y:S01]  /*0ae0*/  ULEA UR4, UR5, UR4, 0x18 ;  /* 0x0000000405047291 */ /* 0x004fe2000f8ec0ff */
[----:B------:R-:W2:Y:S11]  /*0af0*/  FENCE.VIEW.ASYNC.S ;  /* 0x00000000000073c6 */ /* 0x000eb60000000000 */
[----:B--2---:R2:W3:Y:S01]  /*0b00*/  SYNCS.EXCH.64 URZ, [UR4+0x140], UR6 ;  /* 0x0001400604ff75b2 */ /* 0x0044e20008000100 */
[----:B------:R2:W1:Y:S01]  /*0b10*/  SYNCS.EXCH.64 URZ, [UR4+0x148], UR6 ;  /* 0x0001480604ff75b2 */ /* 0x0004620008000100 */
[----:B------:R-:W-:Y:S01]  /*0b20*/  NOP ;  /* 0x0000000000007918 */ /* 0x000fe20000000000 */
.L_x_12:
[----:B------:R-:W4:Y:S01]  /*0b30*/  SHFL.IDX PT, R0, R46, RZ, 0x1f ;  /* 0x00001fff2e007589 */ /* 0x000f2200000e0000 */
[----:B------:R-:W-:Y:S01]  /*0b40*/  NOP ;  /* 0x0000000000007918 */ /* 0x000fe20000000000 */
[----:B----4-:R-:W-:-:S13]  /*0b50*/  ISETP.NE.AND P0, PT, R0, 0x4, PT ;  /* 0x000000040000780c */ /* 0x010fda0003f05270 */
[----:B------:R-:W-:Y:S05]  /*0b60*/  @P0 BRA `(.L_x_13) ;  /* 0x0000000000440947 */ /* 0x000fea0003800000 */
[----:B------:R-:W4:Y:S01]  /*0b70*/  S2UR UR5, SR_CgaCtaId ;  /* 0x00000000000579c3 */ /* 0x000f220000008800 */
[----:B--23--:R-:W-:Y:S01]  /*0b80*/  UMOV UR4, 0x1e0 ;  /* 0x000001e000047882 */ /* 0x00cfe20000000000 */
[----:B------:R-:W-:Y:S01]  /*0b90*/  UMOV UR6, 0x400 ;  /* 0x0000040000067882 */ /* 0x000fe20000000000 */
[----:B------:R-:W-:Y:S01]  /*0ba0*/  USEL UR4, UR4, 0x1a0, UP3 ;  /* 0x000001a004047887 */ /* 0x000fe20009800000 */
[----:B------:R-:W-:Y:S01]  /*0bb0*/  UMOV UR8, 0x1 ;  /* 0x0000000100087882 */ /* 0x000fe20000000000 */
[----:B------:R-:W-:Y:S01]  /*0bc0*/  ELECT P0, URZ, PT ;  /* 0x0000000000ff782f */ /* 0x000fe20003800000 */
[----:B------:R-:W-:-:S04]  /*0bd0*/  UIADD3 UR8, UPT, UPT, -UR8, 0x100000, URZ ;  /* 0x0010000008087890 */ /* 0x000fc8000fffe1ff */
[----:B------:R-:W-:Y:S02]  /*0be0*/  USHF.L.U32 UR9, UR8, 0xb, URZ ;  /* 0x0000000b08097899 */ /* 0x000fe400080006ff */
[----:B------:R-:W-:Y:S02]  /*0bf0*/  USHF.L.U32 UR8, UR8, 0x1, URZ ;  /* 0x0000000108087899 */ /* 0x000fe400080006ff */
[----:B----4-:R-:W-:Y:S02]  /*0c00*/  ULEA UR6, UR5, UR6, 0x18 ;  /* 0x0000000605067291 */ /* 0x010fe4000f8ec0ff */
[----:B------:R-:W-:-:S04]  /*0c10*/  UIADD3 UR4, UPT, UPT, -UR4, 0x100000, URZ ;  /* 0x0010000004047890 */ /* 0x000fc8000fffe1ff */
[----:B------:R-:W-:Y:S02]  /*0c20*/  USHF.L.U32 UR5, UR4, 0xb, URZ ;  /* 0x0000000b04057899 */ /* 0x000fe400080006ff */
[----:B------:R-:W-:Y:S01]  /*0c30*/  USHF.L.U32 UR4, UR4, 0x1, URZ ;  /* 0x0000000104047899 */ /* 0x000fe200080006ff */
[----:B------:R-:W2:Y:S03]  /*0c40*/  FENCE.VIEW.ASYNC.S ;  /* 0x00000000000073c6 */ /* 0x000ea60000000000 */
[----:B--2---:R4:W2:Y:S08]  /*0c50*/  SYNCS.EXCH.64 URZ, [UR6+0x150], UR8 ;  /* 0x0001500806ff75b2 */ /* 0x0048b00008000100 */
[----:B------:R4:W3:Y:S02]  /*0c60*/  SYNCS.EXCH.64 URZ, [UR6+0x158], UR4 ;  /* 0x0001580406ff75b2 */ /* 0x0008e40008000100 */
[----:B----4-:R-:W-:Y:S01]  /*0c70*/  NOP ;  /* 0x0000000000007918 */ /* 0x010fe20000000000 */
.L_x_13:
[----:B------:R-:W4:Y:S01]  /*0c80*/  SHFL.IDX PT, R0, R46, RZ, 0x1f ;  /* 0x00001fff2e007589 */ /* 0x000f2200000e0000 */
[----:B------:R-:W-:Y:S01]  /*0c90*/  ISETP.NE.OR P1, PT, RZ, UR18, !P1 ;  /* 0x00000012ff007c0c */ /* 0x000fe2000cf25670 */
[----:B------:R-:W-:Y:S01]  /*0ca0*/  NOP ;  /* 0x0000000000007918 */ /* 0x000fe20000000000 */
[----:B----4-:R-:W-:-:S13]  /*0cb0*/  ISETP.NE.AND P0, PT, R0, 0x5, PT ;  /* 0x000000050000780c */ /* 0x010fda0003f05270 */
[----:B------:R-:W-:Y:S05]  /*0cc0*/  @P0 BRA `(.L_x_14) ;  /* 0x0000000000480947 */ /* 0x000fea0003800000 */
[----:B------:R-:W4:Y:S01]  /*0cd0*/  S2UR UR5, SR_CgaCtaId ;  /* 0x00000000000579c3 */ /* 0x000f220000008800 */
[----:B--23--:R-:W-:Y:S01]  /*0ce0*/  UMOV UR4, 0x400 ;  /* 0x0000040000047882 */ /* 0x00cfe20000000000 */
        /* <DEDUP_REMOVED lines=9> */
[----:B----4-:R-:W-:Y:S01]  /*0d80*/  ULEA UR4, UR5, UR4, 0x18 ;  /* 0x0000000405047291 */ /* 0x010fe2000f8ec0ff */
[----:B------:R-:W2:Y:S11]  /*0d90*/  FENCE.VIEW.ASYNC.S ;  /* 0x00000000000073c6 */ /* 0x000eb60000000000 */
[----:B--2---:R4:W2:Y:S01]  /*0da0*/  SYNCS.EXCH.64 URZ, [UR4+0x160], UR6 ;  /* 0x0001600604ff75b2 */ /* 0x0048a20008000100 */
[----:B------:R4:W3:Y:S01]  /*0db0*/  SYNCS.EXCH.64 URZ, [UR4+0x170], UR8 ;  /* 0x0001700804ff75b2 */ /* 0x0008e20008000100 */
[----:B------:R4:W1:Y:S01]  /*0dc0*/  SYNCS.EXCH.64 URZ, [UR4+0x168], UR6 ;  /* 0x0001680604ff75b2 */ /* 0x0008620008000100 */
[----:B------:R4:W1:Y:S02]  /*0dd0*/  SYNCS.EXCH.64 URZ, [UR4+0x178], UR8 ;  /* 0x0001780804ff75b2 */ /* 0x0008640008000100 */
[----:B----4-:R-:W-:Y:S01]  /*0de0*/  NOP ;  /* 0x0000000000007918 */ /* 0x010fe20000000000 */
.L_x_14:
[----:B--23--:R-:W2:Y:S01]  /*0df0*/  S2UR UR7, SR_CgaCtaId ;  /* 0x00000000000779c3 */ /* 0x00cea20000008800 */
[----:B------:R-:W-:Y:S01]  /*0e00*/  VOTEU.ALL UP0, P1 ;  /* 0x0000000000ff7886 */ /* 0x000fe20000800000 */
[----:B------:R-:W-:Y:S01]  /*0e10*/  UMOV UR4, 0x20 ;  /* 0x0000002000047882 */ /* 0x000fe20000000000 */
[----:B------:R-:W-:Y:S01]  /*0e20*/  NOP ;  /* 0x0000000000007918 */ /* 0x000fe20000000000 */
[----:B------:R-:W-:Y:S01]  /*0e30*/  LOP3.LUT R3, R54, 0x1f, RZ, 0xc0, !PT ;  /* 0x0000001f36037812 */ /* 0x000fe200078ec0ff */
[----:B------:R-:W-:Y:S01]  /*0e40*/  UISETP.NE.AND UP4, UPT, UR18, URZ, UPT ;  /* 0x000000ff1200728c */ /* 0x000fe2000bf85270 */
[----:B------:R-:W-:Y:S01]  /*0e50*/  @!UP0 UMOV UR6, 0x400 ;  /* 0x0000040000068882 */ /* 0x000fe20000000000 */
[----:B------:R-:W-:-:S04]  /*0e60*/  @!UP0 UIADD3 UR4, UPT, UPT, -UR4, 0x100000, URZ ;  /* 0x0010000004048890 */ /* 0x000fc8000fffe1ff */
[----:B------:R-:W-:Y:S02]  /*0e70*/  @!UP0 USHF.L.U32 UR5, UR4, 0xb, URZ ;  /* 0x0000000b04058899 */ /* 0x000fe400080006ff */
[----:B------:R-:W-:Y:S02]  /*0e80*/  @!UP0 USHF.L.U32 UR4, UR4, 0x1, URZ ;  /* 0x0000000104048899 */ /* 0x000fe400080006ff */
[----:B--2---:R-:W-:Y:S01]  /*0e90*/  @!UP0 ULEA UR6, UR7, UR6, 0x18 ;  /* 0x0000000607068291 */ /* 0x004fe2000f8ec0ff */
[----:B------:R-:W2:Y:S01]  /*0ea0*/  LDCU UR7, c[0x0][0x36c] ;  /* 0x00006d80ff0777ac */ /* 0x000ea20008000800 */
[----:B------:R-:W-:Y:S01]  /*0eb0*/  VOTEU.ALL UP0, P1 ;  /* 0x0000000000ff7886 */ /* 0x000fe20000800000 */
[----:B------:R-:W3:Y:S09]  /*0ec0*/  FENCE.VIEW.ASYNC.S ;  /* 0x00000000000073c6 */ /* 0x000ef20000000000 */
[----:B---3--:R3:W4:Y:S01]  /*0ed0*/  @!UP0 SYNCS.EXCH.64 URZ, [UR6+0x180], UR4 ;  /* 0x0001800406ff85b2 */ /* 0x0087220008000100 */
[----:B--2---:R-:W-:-:S09]  /*0ee0*/  UISETP.EQ.U32.AND UP6, UPT, UR7, 0x1, UPT ;  /* 0x000000010700788c */ /* 0x004fd2000bfc2070 */
[----:B---3--:R-:W-:Y:S05]  /*0ef0*/  BRA.U !UP6, `(.L_x_15) ;  /* 0x000000010e087547 */ /* 0x008fea000b800000 */
[----:B-1--4-:R-:W-:Y:S01]  /*0f00*/  UCGABAR_ARV ;  /* 0x00000000000079c7 */ /* 0x012fe20008000000 */
[----:B------:R-:W-:Y:S05]  /*0f10*/  BRA `(.L_x_16) ;  /* 0x0000000000047947 */ /* 0x000fea0003800000 */
.L_x_15:
[----:B-1--4-:R-:W-:Y:S01]  /*0f20*/  NOP ;  /* 0x0000000000007918 */ /* 0x012fe20000000000 */
.L_x_16:
[----:B------:R-:W1:Y:S01]  /*0f30*/  S2UR UR22, SR_CTAID.X ;  /* 0x00000000001679c3 */ /* 0x000e620000002500 */
[----:B------:R-:W-:-:S05]  /*0f40*/  CS2R.32 R49, SR_CgaSize ;  /* 0x0000000000317805 */ /* 0x000fca0000008a00 */
[----:B------:R-:W-:-:S05]  /*0f50*/  IMAD R49, R49, -0xa0, RZ ;  /* 0xffffff6031317824 */ /* 0x000fca00078e02ff */
[----:B------:R-:W-:-:S14]  /*0f60*/  R2UR UR5, R49 ;  /* 0x00000000310572ca */ /* 0x000fdc00000e0000 */
[----:B------:R-:W2:Y:S01]  /*0f70*/  LDCU UR5, c[0x0][UR5+0x2b0] ;  /* 0x00005600050577ac */ /* 0x000ea20008000800 */
[----:B------:R-:W-:-:S05]  /*0f80*/  CS2R.32 R49, SR_CgaSize ;  /* 0x0000000000317805 */ /* 0x000fca0000008a00 */
[----:B------:R-:W-:-:S05]  /*0f90*/  IMAD R49, R49, -0xa0, RZ ;  /* 0xffffff6031317824 */ /* 0x000fca00078e02ff */
[----:B------:R-:W-:-:S14]  /*0fa0*/  R2UR UR4, R49 ;  /* 0x00000000310472ca */ /* 0x000fdc00000e0000 */
[----:B------:R-:W3:Y:S01]  /*0fb0*/  LDCU UR4, c[0x0][UR4+0x2b4] ;  /* 0x00005680040477ac */ /* 0x000ee20008000800 */
[----:B------:R-:W4:Y:S01]  /*0fc0*/  S2UR UR19, SR_CTAID.Y ;  /* 0x00000000001379c3 */ /* 0x000f220000002600 */
[----:B------:R-:W-:-:S05]  /*0fd0*/  CS2R.32 R49, SR_CgaSize ;  /* 0x0000000000317805 */ /* 0x000fca0000008a00 */
[----:B------:R-:W-:-:S05]  /*0fe0*/  IMAD R49, R49, -0xa0, RZ ;  /* 0xffffff6031317824 */ /* 0x000fca00078e02ff */
[----:B------:R-:W-:-:S14]  /*0ff0*/  R2UR UR7, R49 ;  /* 0x00000000310772ca */ /* 0x000fdc00000e0000 */
[----:B------:R-:W3:Y:S01]  /*1000*/  LDCU UR7, c[0x0][UR7+0x2a0] ;  /* 0x00005400070777ac */ /* 0x000ee20008000800 */
[----:B------:R-:W-:-:S05]  /*1010*/  CS2R.32 R49, SR_CgaSize ;  /* 0x0000000000317805 */ /* 0x000fca0000008a00 */
[----:B------:R-:W-:-:S05]  /*1020*/  IMAD R49, R49, -0xa0, RZ ;  /* 0xffffff6031317824 */ /* 0x000fca00078e02ff */
[----:B------:R-:W-:-:S14]  /*1030*/  R2UR UR8, R49 ;  /* 0x00000000310872ca */ /* 0x000fdc00000e0000 */
[----:B------:R-:W3:Y:S01]  /*1040*/  LDCU UR8, c[0x0][UR8+0x2a4] ;  /* 0x00005480080877ac */ /* 0x000ee20008000800 */
[----:B------:R-:W3:Y:S01]  /*1050*/  LDCU UR20, c[0x0][0xb24] ;  /* 0x00016480ff1477ac */ /* 0x000ee20008000800 */
[----:B------:R-:W3:Y:S01]  /*1060*/  LDCU UR39, c[0x0][0xb24] ;  /* 0x00016480ff2777ac */ /* 0x000ee20008000800 */
[----:B-1----:R-:W-:Y:S01]  /*1070*/  I2FP.F32.U32 R2, UR22 ;  /* 0x0000001600027c45 */ /* 0x002fe20008201000 */
[----:B------:R-:W1:Y:S04]  /*1080*/  LDCU UR24, c[0x0][0xb30] ;  /* 0x00016600ff1877ac */ /* 0x000e680008000800 */
[----:B--2---:R-:W-:Y:S01]  /*1090*/  FMUL R2, R2, UR5 ;  /* 0x0000000502027c20 */ /* 0x004fe20008400000 */
[----:B----4-:R-:W-:-:S05]  /*10a0*/  I2FP.F32.U32 R0, UR19 ;  /* 0x0000001300007c45 */ /* 0x010fca0008201000 */
[----:B------:R-:W2:Y:S01]  /*10b0*/  F2I.U32.TRUNC.NTZ R2, R2 ;  /* 0x0000000200027305 */ /* 0x000ea2000020f000 */
[----:B---3--:R-:W-:-:S07]  /*10c0*/  FMUL R0, R0, UR4 ;  /* 0x0000000400007c20 */ /* 0x008fce0008400000 */
[----:B------:R-:W3:Y:S01]  /*10d0*/  F2I.U32.TRUNC.NTZ R0, R0 ;  /* 0x0000000000007305 */ /* 0x000ee2000020f000 */
[----:B--2---:R-:W-:Y:S02]  /*10e0*/  R2UR UR4, R2 ;  /* 0x00000000020472ca */ /* 0x004fe400000e0000 */
[----:B------:R-:W-:Y:S02]  /*10f0*/  PRMT R2, RZ, 0x7610, R2 ;  /* 0x00007610ff027816 */ /* 0x000fe40000000002 */
[----:B---3--:R-:W-:Y:S02]  /*1100*/  R2UR UR6, R0 ;  /* 0x00000000000672ca */ /* 0x008fe400000e0000 */
[----:B------:R-:W-:-:S07]  /*1110*/  PRMT R0, RZ, 0x7610, R0 ;  /* 0x00007610ff007816 */ /* 0x000fce0000000000 */
[----:B------:R-:W-:-:S04]  /*1120*/  UIADD3 UR5, UPT, UPT, -UR4, URZ, URZ ;  /* 0x000000ff04057290 */ /* 0x000fc8000fffe1ff */
[----:B------:R-:W-:Y:S02]  /*1130*/  UIMAD UR5, UR7, UR5, UR22 ;  /* 0x00000005070572a4 */ /* 0x000fe4000f8e0216 */
[----:B------:R-:W-:-:S04]  /*1140*/  UIADD3 UR4, UPT, UPT, -UR6, URZ, URZ ;  /* 0x000000ff06047290 */ /* 0x000fc8000fffe1ff */
[----:B------:R-:W-:Y:S01]  /*1150*/  IMAD.U32 R49, RZ, RZ, UR5 ;  /* 0x00000005ff317e24 */ /* 0x000fe2000f8e00ff */
[----:B------:R-:W-:-:S06]  /*1160*/  UIMAD UR4, UR8, UR4, UR19 ;  /* 0x00000004080472a4 */ /* 0x000fcc000f8e0213 */
[----:B------:R-:W-:Y:S01]  /*1170*/  IMAD.U32 R48, RZ, RZ, UR4 ;  /* 0x00000004ff307e24 */ /* 0x000fe2000f8e00ff */
[----:B-1----:R-:W-:Y:S06]  /*1180*/  BRA.U UP4, `(.L_x_17) ;  /* 0x0000000104307547 */ /* 0x002fec000b800000 */
[----:B------:R-:W-:Y:S01]  /*1190*/  R2UR UR5, R48 ;  /* 0x00000000300572ca */ /* 0x000fe200000e0000 */
[----:B------:R-:W-:Y:S01]  /*11a0*/  UMOV UR7, 0x3 ;  /* 0x0000000300077882 */ /* 0x000fe20000000000 */
[----:B------:R-:W-:-:S11]  /*11b0*/  R2UR UR4, R49 ;  /* 0x00000000310472ca */ /* 0x000fd600000e0000 */
[----:B------:R-:W-:-:S04]  /*11c0*/  UISETP.NE.AND UP0, UPT, UR5, URZ, UPT ;  /* 0x000000ff0500728c */ /* 0x000fc8000bf05270 */
[----:B------:R-:W-:Y:S02]  /*11d0*/  UISETP.LT.U32.OR UP0, UPT, UR4, 0x2, !UP0 ;  /* 0x000000020400788c */ /* 0x000fe4000c701470 */
[----:B------:R-:W-:Y:S02]  /*11e0*/  ULOP3.LUT UR4, UR4, 0xfffffffe, URZ, 0xc0, !UPT ;  /* 0xfffffffe04047892 */ /* 0x000fe4000f8ec0ff */
[----:B------:R-:W-:Y:S02]  /*11f0*/  USEL UR6, URZ, 0x1, !UP0 ;  /* 0x00000001ff067887 */ /* 0x000fe4000c000000 */
[----:B------:R-:W-:Y:S02]  /*1200*/  USEL UR5, URZ, 0x2, !UP0 ;  /* 0x00000002ff057887 */ /* 0x000fe4000c000000 */
[----:B------:R-:W-:Y:S02]  /*1210*/  USHF.L.U32 UR4, UR7, UR4, URZ ;  /* 0x0000000407047299 */ /* 0x000fe400080006ff */
[----:B------:R-:W-:-:S04]  /*1220*/  UIADD3 UR5, UPT, UPT, UR6, UR5, URZ ;  /* 0x0000000506057290 */ /* 0x000fc8000fffe0ff */
[----:B------:R-:W-:Y:S02]  /*1230*/  IMAD.U32 R0, RZ, RZ, UR4 ;  /* 0x00000004ff007e24 */ /* 0x000fe4000f8e00ff */
[----:B------:R-:W-:-:S07]  /*1240*/  IMAD.U32 R2, RZ, RZ, UR5 ;  /* 0x00000005ff027e24 */ /* 0x000fce000f8e00ff */
.L_x_17:
[----:B------:R-:W1:Y:S01]  /*1250*/  S2UR UR49, SR_CTAID.Z ;  /* 0x00000000003179c3 */ /* 0x000e620000002700 */
[----:B------:R-:W-:Y:S01]  /*1260*/  UISETP.GE.AND UP0, UPT, UR20, 0x1, UPT ;  /* 0x000000011400788c */ /* 0x000fe2000bf06270 */
[----:B------:R-:W-:-:S08]  /*1270*/  UMOV UR21, UR22 ;  /* 0x0000001600157c82 */ /* 0x000fd00008000000 */
[----:B------:R-:W-:Y:S05]  /*1280*/  BRA.U !UP0, `(.L_x_18) ;  /* 0x0000000108d47547 */ /* 0x000fea000b800000 */
[----:B------:R-:W2:Y:S01]  /*1290*/  LDCU.128 UR12, c[0x0][0xb10] ;  /* 0x00016200ff0c77ac */ /* 0x000ea20008000c00 */
[----:B------:R-:W3:Y:S01]  /*12a0*/  LDCU UR23, c[0x0][0xb0c] ;  /* 0x00016180ff1777ac */ /* 0x000ee20008000800 */
[----:B------:R-:W4:Y:S01]  /*12b0*/  LDCU UR6, c[0x0][0x370] ;  /* 0x00006e00ff0677ac */ /* 0x000f220008000800 */
[----:B------:R-:W1:Y:S01]  /*12c0*/  LDCU UR7, c[0x0][0x374] ;  /* 0x00006e80ff0777ac */ /* 0x000e620008000800 */
[----:B------:R-:W1:Y:S01]  /*12d0*/  LDCU UR21, c[0x0][0xb20] ;  /* 0x00016400ff1577ac */ /* 0x000e620008000800 */
[----:B--2---:R-:W-:Y:S02]  /*12e0*/  UIMAD.WIDE.U32 UR4, UR22, UR12, URZ ;  /* 0x0000000c160472a5 */ /* 0x004fe4000f8e00ff */
[----:B---3--:R-:W-:Y:S01]  /*12f0*/  UISETP.NE.AND UP0, UPT, UR23, 0x1, UPT ;  /* 0x000000011700788c */ /* 0x008fe2000bf05270 */
[----:B------:R-:W2:Y:S01]  /*1300*/  LDCU.64 UR8, c[0x0][0xb28] ;  /* 0x00016500ff0877ac */ /* 0x000ea20008000a00 */
[----:B----4-:R-:W-:-:S03]  /*1310*/  UIMAD.WIDE.U32 UR10, UR6, UR12, URZ ;  /* 0x0000000c060a72a5 */ /* 0x010fc6000f8e00ff */
[----:B------:R-:W-:Y:S01]  /*1320*/  UMOV UR4, UR5 ;  /* 0x0000000500047c82 */ /* 0x000fe20008000000 */
[----:B------:R-:W-:Y:S02]  /*1330*/  UISETP.NE.AND UP2, UPT, UR20, 0x1, UPT ;  /* 0x000000011400788c */ /* 0x000fe4000bf45270 */
[----:B------:R-:W-:Y:S01]  /*1340*/  USHF.R.U32.HI UR4, URZ, UR13, UR4 ;  /* 0x0000000dff047299 */ /* 0x000fe20008011604 */
[----:B------:R-:W-:Y:S01]  /*1350*/  UMOV UR10, UR11 ;  /* 0x0000000b000a7c82 */ /* 0x000fe20008000000 */
[----:B------:R-:W-:Y:S02]  /*1360*/  UIMAD.WIDE.U32 UR16, UR19, UR15, URZ ;  /* 0x0000000f131072a5 */ /* 0x000fe4000f8e00ff */
[----:B------:R-:W-:Y:S02]  /*1370*/  USEL UR5, UR22, UR4, !UP0 ;  /* 0x0000000416057287 */ /* 0x000fe4000c000000 */
[----:B------:R-:W-:Y:S02]  /*1380*/  @UP0 USHF.R.U32.HI UR6, URZ, UR13, UR10 ;  /* 0x0000000dff060299 */ /* 0x000fe4000801160a */
[----:B------:R-:W-:-:S02]  /*1390*/  UISETP.NE.AND UP0, UPT, UR14, 0x1, UPT ;  /* 0x000000010e00788c */ /* 0x000fc4000bf05270 */
[----:B-1----:R-:W-:Y:S02]  /*13a0*/  UIMAD.WIDE.U32 UR10, UR7, UR15, URZ ;  /* 0x0000000f070a72a5 */ /* 0x002fe4000f8e00ff */
[----:B--2---:R-:W-:Y:S01]  /*13b0*/  UIMAD.WIDE.U32 UR12, UR6, UR8, URZ ;  /* 0x00000008060c72a5 */ /* 0x004fe2000f8e00ff */
[----:B------:R-:W-:Y:S02]  /*13c0*/  UMOV UR4, UR17 ;  /* 0x0000001100047c82 */ /* 0x000fe40008000000 */
[----:B------:R-:W-:Y:S02]  /*13d0*/  USHF.R.U32.HI UR4, URZ, UR21, UR4 ;  /* 0x00000015ff047299 */ /* 0x000fe40008011604 */
[----:B------:R-:W-:Y:S02]  /*13e0*/  UMOV UR10, UR11 ;  /* 0x0000000b000a7c82 */ /* 0x000fe40008000000 */
[----:B------:R-:W-:Y:S01]  /*13f0*/  UMOV UR12, UR13 ;  /* 0x0000000d000c7c82 */ /* 0x000fe20008000000 */
[----:B------:R-:W-:-:S02]  /*1400*/  @UP0 USHF.R.U32.HI UR7, URZ, UR21, UR10 ;  /* 0x00000015ff070299 */ /* 0x000fc4000801160a */
[----:B------:R-:W-:Y:S02]  /*1410*/  USEL UR4, UR19, UR4, !UP0 ;  /* 0x0000000413047287 */ /* 0x000fe4000c000000 */
[----:B------:R-:W-:Y:S02]  /*1420*/  UIMAD.WIDE.U32 UR10, UR7, UR8, URZ ;  /* 0x00000008070a72a5 */ /* 0x000fe4000f8e00ff */
[----:B------:R-:W-:Y:S02]  /*1430*/  @UP2 USHF.R.U32.HI UR6, URZ, UR9, UR12 ;  /* 0x00000009ff062299 */ /* 0x000fe4000801160c */
[----:B------:R-:W-:Y:S02]  /*1440*/  UIMAD.WIDE.U32 UR12, UR4, UR8, URZ ;  /* 0x00000008040c72a5 */ /* 0x000fe4000f8e00ff */
[----:B------:R-:W-:Y:S01]  /*1450*/  UIADD3 UR21, UPT, UPT, -UR5, URZ, URZ ;  /* 0x000000ff05157290 */ /* 0x000fe2000fffe1ff */
[----:B------:R-:W-:Y:S02]  /*1460*/  UMOV UR10, UR11 ;  /* 0x0000000b000a7c82 */ /* 0x000fe40008000000 */
[----:B------:R-:W-:-:S02]  /*1470*/  @UP2 USHF.R.U32.HI UR7, URZ, UR9, UR10 ;  /* 0x00000009ff072299 */ /* 0x000fc4000801160a */
[----:B------:R-:W-:Y:S02]  /*1480*/  UIMAD UR10, UR6, UR20, URZ ;  /* 0x00000014060a72a4 */ /* 0x000fe4000f8e02ff */
[----:B------:R-:W-:Y:S02]  /*1490*/  UIMAD UR7, UR7, UR20, URZ ;  /* 0x00000014070772a4 */ /* 0x000fe4000f8e02ff */
[----:B------:R-:W-:Y:S02]  /*14a0*/  UIMAD UR21, UR23, UR21, UR22 ;  /* 0x00000015171572a4 */ /* 0x000fe4000f8e0216 */
[----:B------:R-:W-:-:S03]  /*14b0*/  UISETP.GE.AND UP0, UPT, UR4, UR7, UPT ;  /* 0x000000070400728c */ /* 0x000fc6000bf06270 */
[----:B------:R-:W-:Y:S01]  /*14c0*/  UMOV UR7, UR13 ;  /* 0x0000000d00077c82 */ /* 0x000fe20008000000 */
[----:B------:R-:W-:Y:S02]  /*14d0*/  UISETP.GE.OR UP0, UPT, UR5, UR10, UP0 ;  /* 0x0000000a0500728c */ /* 0x000fe40008706670 */
[----:B------:R-:W-:Y:S02]  /*14e0*/  UIMAD.WIDE.U32 UR10, UR5, UR8, URZ ;  /* 0x00000008050a72a5 */ /* 0x000fe4000f8e00ff */
[----:B------:R-:W-:Y:S02]  /*14f0*/  USHF.R.U32.HI UR7, URZ, UR9, UR7 ;  /* 0x00000009ff077299 */ /* 0x000fe40008011607 */
[----:B------:R-:W-:Y:S02]  /*1500*/  UIADD3 UR10, UPT, UPT, -UR4, URZ, URZ ;  /* 0x000000ff040a7290 */ /* 0x000fe4000fffe1ff */
[----:B------:R-:W-:Y:S02]  /*1510*/  USEL UR7, UR4, UR7, !UP2 ;  /* 0x0000000704077287 */ /* 0x000fe4000d000000 */
[----:B------:R-:W-:Y:S01]  /*1520*/  UIMAD UR10, UR14, UR10, UR19 ;  /* 0x0000000a0e0a72a4 */ /* 0x000fe2000f8e0213 */
[----:B------:R-:W-:-:S02]  /*1530*/  @!UP0 UMOV UR8, UR11 ;  /* 0x0000000b00088c82 */ /* 0x000fc40008000000 */
[----:B------:R-:W-:Y:S02]  /*1540*/  @!UP0 USHF.R.U32.HI UR8, URZ, UR9, UR8 ;  /* 0x00000009ff088299 */ /* 0x000fe40008011608 */
[----:B------:R-:W-:Y:S02]  /*1550*/  UIADD3 UR9, UPT, UPT, -UR7, URZ, URZ ;  /* 0x000000ff07097290 */ /* 0x000fe4000fffe1ff */
[----:B------:R-:W-:Y:S02]  /*1560*/  @!UP0 USEL UR8, UR5, UR8, !UP2 ;  /* 0x0000000805088287 */ /* 0x000fe4000d000000 */
[----:B------:R-:W-:Y:S02]  /*1570*/  UIMAD UR9, UR20, UR9, UR4 ;  /* 0x00000009140972a4 */ /* 0x000fe4000f8e0204 */
[----:B------:R-:W-:Y:S02]  /*1580*/  @!UP0 UIADD3 UR7, UPT, UPT, UR7, -UR8, URZ ;  /* 0x8000000807078290 */ /* 0x000fe4000fffe0ff */
[----:B------:R-:W-:-:S02]  /*1590*/  @!UP0 UIMAD UR6, UR9, UR6, UR8 ;  /* 0x00000006090682a4 */ /* 0x000fc4000f8e0208 */
[----:B------:R-:W-:-:S04]  /*15a0*/  @!UP0 UIMAD UR4, UR7, UR20, UR5 ;  /* 0x00000014070482a4 */ /* 0x000fc8000f8e0205 */
[----:B------:R-:W-:Y:S01]  /*15b0*/  UIMAD UR19, UR4, UR14, UR10 ;  /* 0x0000000e041372a4 */ /* 0x000fe2000f8e020a */
[----:B------:R-:W-:Y:S02]  /*15c0*/  @!UP0 UMOV UR5, UR6 ;  /* 0x0000000600058c82 */ /* 0x000fe40008000000 */
[----:B------:R-:W-:-:S12]  /*15d0*/  UIMAD UR21, UR5, UR23, UR21 ;  /* 0x00000017051572a4 */ /* 0x000fd8000f8e0215 */
.L_x_18:
[----:B------:R-:W-:-:S09]  /*15e0*/  UISETP.NE.AND UP0, UPT, UR24, 0x1, UPT ;  /* 0x000000011800788c */ /* 0x000fd2000bf05270 */
[----:B------:R-:W-:Y:S05]  /*15f0*/  BRA.U UP0, `(.L_x_19) ;  /* 0x0000000100407547 */ /* 0x000fea000b800000 */
[----:B------:R-:W2:Y:S01]  /*1600*/  LDCU.128 UR8, c[0x0][0xb10] ;  /* 0x00016200ff0877ac */ /* 0x000ea20008000c00 */
[----:B------:R-:W3:Y:S01]  /*1610*/  LDCU UR12, c[0x0][0xb0c] ;  /* 0x00016180ff0c77ac */ /* 0x000ee20008000800 */
[----:B------:R-:W4:Y:S01]  /*1620*/  LDCU UR13, c[0x0][0xb20] ;  /* 0x00016400ff0d77ac */ /* 0x000f220008000800 */
[----:B--2---:R-:W-:Y:S02]  /*1630*/  UIMAD.WIDE.U32 UR4, UR21, UR8, URZ ;  /* 0x00000008150472a5 */ /* 0x004fe4000f8e00ff */
[----:B------:R-:W-:Y:S02]  /*1640*/  UIMAD.WIDE.U32 UR6, UR19, UR11, URZ ;  /* 0x0000000b130672a5 */ /* 0x000fe4000f8e00ff */
[----:B---3--:R-:W-:Y:S02]  /*1650*/  UISETP.NE.AND UP0, UPT, UR12, 0x1, UPT ;  /* 0x000000010c00788c */ /* 0x008fe4000bf05270 */
[----:B------:R-:W-:-:S03]  /*1660*/  USHF.R.U32.HI UR5, URZ, UR9, UR5 ;  /* 0x00000009ff057299 */ /* 0x000fc60008011605 */
[----:B------:R-:W-:Y:S01]  /*1670*/  UMOV UR4, UR7 ;  /* 0x0000000700047c82 */ /* 0x000fe20008000000 */
[----:B------:R-:W-:Y:S02]  /*1680*/  USEL UR5, UR21, UR5, !UP0 ;  /* 0x0000000515057287 */ /* 0x000fe4000c000000 */
[----:B------:R-:W-:Y:S02]  /*1690*/  UISETP.NE.AND UP0, UPT, UR10, 0x1, UPT ;  /* 0x000000010a00788c */ /* 0x000fe4000bf05270 */
[----:B----4-:R-:W-:-:S04]  /*16a0*/  USHF.R.U32.HI UR4, URZ, UR13, UR4 ;  /* 0x0000000dff047299 */ /* 0x010fc80008011604 */
[----:B------:R-:W-:-:S04]  /*16b0*/  USEL UR4, UR19, UR4, !UP0 ;  /* 0x0000000413047287 */ /* 0x000fc8000c000000 */
[----:B------:R-:W-:Y:S02]  /*16c0*/  UIADD3 UR6, UPT, UPT, -UR4, UR5, URZ ;  /* 0x0000000504067290 */ /* 0x000fe4000fffe1ff */
[----:B------:R-:W-:Y:S02]  /*16d0*/  UIADD3 UR4, UPT, UPT, UR4, -UR5, URZ ;  /* 0x8000000504047290 */ /* 0x000fe4000fffe0ff */
[----:B------:R-:W-:Y:S02]  /*16e0*/  UIMAD UR19, UR6, UR10, UR19 ;  /* 0x0000000a061372a4 */ /* 0x000fe4000f8e0213 */
[----:B------:R-:W-:-:S12]  /*16f0*/  UIMAD UR21, UR4, UR12, UR21 ;  /* 0x0000000c041572a4 */ /* 0x000fd8000f8e0215 */
.L_x_19:
[----:B------:R-:W-:Y:S05]  /*1700*/  BRA.U !UP6, `(.L_x_20) ;  /* 0x000000010e0c7547 */ /* 0x000fea000b800000 */
[----:B------:R-:W-:Y:S01]  /*1710*/  UCGABAR_WAIT ;  /* 0x0000000000007dc7 */ /* 0x000fe20008000000 */
[----:B------:R-:W-:Y:S01]  /*1720*/  CCTL.IVALL ;  /* 0x00000000ff00798f */ /* 0x000fe20002000000 */
[----:B------:R-:W-:Y:S05]  /*1730*/  BRA `(.L_x_21) ;  /* 0x0000000000047947 */ /* 0x000fea0003800000 */
.L_x_20:
[----:B------:R-:W-:Y:S06]  /*1740*/  BAR.SYNC.DEFER_BLOCKING 0x0 ;  /* 0x0000000000007b1d */ /* 0x000fec0000010000 */
.L_x_21:
[----:B------:R-:W-:Y:S05]  /*1750*/  BRA.U UP5, `(.L_x_22) ;  /* 0x0000002105887547 */ /* 0x000fea000b800000 */
[----:B------:R-:W2:Y:S01]  /*1760*/  LDCU UR7, c[0x0][0x390] ;  /* 0x00007200ff0777ac */ /* 0x000ea20008000800 */
[----:B------:R-:W-:Y:S01]  /*1770*/  PLOP3.LUT P1, PT, PT, PT, UP3, 0x80, 0x8 ;  /* 0x000000000008781c */ /* 0x000fe20003f2f038 */
[----:B------:R-:W-:Y:S01]  /*1780*/  IMAD.MOV.U32 R2, RZ, RZ, RZ ;  /* 0x000000ffff027224 */ /* 0x000fe200078e00ff */
[----:B------:R-:W-:Y:S01]  /*1790*/  ISETP.EQ.OR P2, PT, R3, RZ, P3 ;  /* 0x000000ff0300720c */ /* 0x000fe20001f42670 */
[----:B------:R-:W3:Y:S01]  /*17a0*/  LDCU UR6, c[0x0][0x5c0] ;  /* 0x0000b800ff0677ac */ /* 0x000ee20008000800 */
[----:B------:R-:W-:Y:S01]  /*17b0*/  PLOP3.LUT P1, PT, P1, PT, PT, 0x8, 0x80 ;  /* 0x000000000080781c */ /* 0x000fe20000f2e170 */
[----:B------:R-:W-:Y:S02]  /*17c0*/  UISETP.NE.AND UP0, UPT, UR18, URZ, UPT ;  /* 0x000000ff1200728c */ /* 0x000fe4000bf05270 */
[----:B------:R-:W-:Y:S02]  /*17d0*/  USHF.L.U32 UR8, UR22, 0x5, URZ ;  /* 0x0000000516087899 */ /* 0x000fe400080006ff */
[----:B------:R-:W-:Y:S01]  /*17e0*/  USEL UR38, UR53, 0x2, UP0 ;  /* 0x0000000235267887 */ /* 0x000fe20008000000 */
[----:B-1----:R-:W1:Y:S01]  /*17f0*/  LDCU UR49, c[0x0][0x370] ;  /* 0x00006e00ff3177ac */ /* 0x002e620008000800 */
[----:B--2---:R-:W-:Y:S01]  /*1800*/  UIADD3 UR5, UPT, UPT, UR7, 0x3f, URZ ;  /* 0x0000003f07057890 */ /* 0x004fe2000fffe0ff */
[----:B------:R-:W2:Y:S03]  /*1810*/  LDCU.64 UR42, c[0x0][0x348] ;  /* 0x00006900ff2a77ac */ /* 0x000ea60008000a00 */
[----:B------:R-:W-:-:S02]  /*1820*/  USHF.R.S32.HI UR4, URZ, 0x1f, UR5 ;  /* 0x0000001fff047899 */ /* 0x000fc40008011405 */
[----:B---3--:R-:W-:Y:S02]  /*1830*/  UIADD3 UR6, UPT, UPT, UR6, 0x3f, URZ ;  /* 0x0000003f06067890 */ /* 0x008fe4000fffe0ff */
[----:B------:R-:W-:Y:S02]  /*1840*/  ULEA.HI UR4, UR4, UR5, URZ, 0x6 ;  /* 0x0000000504047291 */ /* 0x000fe4000f8f30ff */
[----:B------:R-:W-:Y:S02]  /*1850*/  UIADD3 UR5, UPT, UPT, UR7, -0x1, URZ ;  /* 0xffffffff07057890 */ /* 0x000fe4000fffe0ff */
[----:B------:R-:W-:Y:S02]  /*1860*/  USHF.R.S32.HI UR51, URZ, 0x6, UR4 ;  /* 0x00000006ff337899 */ /* 0x000fe40008011404 */
[----:B------:R-:W-:Y:S02]  /*1870*/  UISETP.GE.U32.AND UP1, UPT, UR5, -0x7f, UPT ;  /* 0xffffff810500788c */ /* 0x000fe4000bf26070 */
[----:B------:R-:W-:-:S02]  /*1880*/  UISETP.LT.U32.AND UP0, UPT, UR51, 0x11, UPT ;  /* 0x000000113300788c */ /* 0x000fc4000bf01070 */
[----:B------:R-:W-:Y:S02]  /*1890*/  USHF.R.S32.HI UR4, URZ, 0x1f, UR6 ;  /* 0x0000001fff047899 */ /* 0x000fe40008011406 */
[----:B------:R-:W-:Y:S02]  /*18a0*/  USEL UR50, UR51, 0x11, UP0 ;  /* 0x0000001133327887 */ /* 0x000fe40008000000 */
[----:B------:R-:W-:Y:S02]  /*18b0*/  ULEA.HI UR4, UR4, UR6, URZ, 0x6 ;  /* 0x0000000604047291 */ /* 0x000fe4000f8f30ff */
[----:B------:R-:W-:Y:S02]  /*18c0*/  UIADD3 UR37, UPT, UPT, UR50, -0x1, URZ ;  /* 0xffffffff32257890 */ /* 0x000fe4000fffe0ff */
[----:B------:R-:W-:Y:S02]  /*18d0*/  @UP1 UIADD3 UR37, UPT, UPT, UR50, URZ, URZ ;  /* 0x000000ff32251290 */ /* 0x000fe4000fffe0ff */
[----:B------:R-:W-:-:S02]  /*18e0*/  USHF.L.U32 UR56, UR22, 0x6, URZ ;  /* 0x0000000616387899 */ /* 0x000fc400080006ff */
[----:B------:R-:W-:Y:S01]  /*18f0*/  UIADD3 UR55, UPT, UPT, UR7, 0x7e, URZ ;  /* 0x0000007e07377890 */ /* 0x000fe2000fffe0ff */
[----:B------:R-:W3:Y:S01]  /*1900*/  LDCU UR48, c[0x0][0x374] ;  /* 0x00006e80ff3077ac */ /* 0x000ee20008000800 */
[----:B------:R-:W-:Y:S02]  /*1910*/  ULOP3.LUT UR54, UR8, 0x20, URZ, 0xc0, !UPT ;  /* 0x0000002008367892 */ /* 0x000fe4000f8ec0ff */
[----:B------:R-:W-:Y:S02]  /*1920*/  USHF.R.S32.HI UR47, URZ, 0x6, UR4 ;  /* 0x00000006ff2f7899 */ /* 0x000fe40008011404 */
[----:B------:R-:W-:Y:S02]  /*1930*/  UIADD3 UR52, UPT, UPT, UR51, -UR50, URZ ;  /* 0x8000003233347290 */ /* 0x000fe4000fffe0ff */
[----:B------:R-:W-:Y:S01]  /*1940*/  UIADD3 UR37, UPT, UPT, UR37, 0x1, URZ ;  /* 0x0000000125257890 */ /* 0x000fe2000fffe0ff */
[----:B------:R-:W-:Y:S01]  /*1950*/  UMOV UR23, 0x1 ;  /* 0x0000000100177882 */ /* 0x000fe20000000000 */
[----:B-12---:R-:W-:-:S10]  /*1960*/  UMOV UR25, URZ ;  /* 0x000000ff00197c82 */ /* 0x006fd40008000000 */
.L_x_40:
[----:B------:R-:W-:Y:S01]  /*1970*/  IMAD.U32 R4, RZ, RZ, UR47 ;  /* 0x0000002fff047e24 */ /* 0x000fe2000f8e00ff */
[----:B------:R-:W1:Y:S04]  /*1980*/  LDCU UR46, c[0x0][0x5c4] ;  /* 0x0000b880ff2e77ac */ /* 0x000e680008000800 */
[-C--:B------:R-:W-:Y:S01]  /*1990*/  IABS R0, R4.reuse ;  /* 0x0000000400007213 */ /* 0x080fe20000000000 */
[----:B------:R-:W-:Y:S01]  /*19a0*/  UMOV UR24, 0x400 ;  /* 0x0000040000187882 */ /* 0x000fe20000000000 */
[----:B------:R-:W-:Y:S01]  /*19b0*/  IABS R4, R4 ;  /* 0x0000000400047213 */ /* 0x000fe20000000000 */
[----:B------:R-:W-:Y:S01]  /*19c0*/  UMOV UR15, URZ ;  /* 0x000000ff000f7c82 */ /* 0x000fe20008000000 */
[----:B------:R-:W-:Y:S01]  /*19d0*/  R2UR UR6, R0 ;  /* 0x00000000000672ca */ /* 0x000fe200000e0000 */
[----:B-1----:R-:W-:-:S12]  /*19e0*/  IMAD.U32 R3, RZ, RZ, UR46 ;  /* 0x0000002eff037e24 */ /* 0x002fd8000f8e00ff */
[----:B------:R-:W1:Y:S08]  /*19f0*/  I2F.RP R0, UR6 ;  /* 0x0000000600007d06 */ /* 0x000e700008209400 */
[----:B-1----:R-:W1:Y:S02]  /*1a00*/  MUFU.RCP R0, R0 ;  /* 0x0000000000007308 */ /* 0x002e640000001000 */
[----:B-1----:R-:W-:-:S06]  /*1a10*/  VIADD R0, R0, 0xffffffe ;  /* 0x0ffffffe00007836 */ /* 0x002fcc0000000000 */
[----:B------:R-:W1:Y:S02]  /*1a20*/  F2I.FTZ.U32.TRUNC.NTZ R0, R0 ;  /* 0x0000000000007305 */ /* 0x000e64000021f000 */
[----:B-1----:R-:W-:Y:S02]  /*1a30*/  R2UR UR5, R0 ;  /* 0x00000000000572ca */ /* 0x002fe400000e0000 */
[----:B------:R-:W-:Y:S01]  /*1a40*/  IABS R0, R3 ;  /* 0x0000000300007213 */ /* 0x000fe20000000000 */
[----:B------:R-:W-:-:S03]  /*1a50*/  IMAD.U32 R3, RZ, RZ, UR19 ;  /* 0x00000013ff037e24 */ /* 0x000fc6000f8e00ff */
[----:B------:R-:W-:Y:S01]  /*1a60*/  R2UR UR8, R0 ;  /* 0x00000000000872ca */ /* 0x000fe200000e0000 */
[----:B------:R-:W-:Y:S01]  /*1a70*/  IMAD.MOV R0, RZ, RZ, -R4 ;  /* 0x000000ffff007224 */ /* 0x000fe200078e0a04 */
[----:B------:R-:W-:-:S04]  /*1a80*/  IABS R3, R3 ;  /* 0x0000000300037213 */ /* 0x000fc80000000000 */
[----:B------:R-:W-:Y:S01]  /*1a90*/  R2UR UR9, R3 ;  /* 0x00000000030972ca */ /* 0x000fe200000e0000 */
[----:B------:R-:W-:-:S04]  /*1aa0*/  UIADD3 UR4, UPT, UPT, URZ, -UR5, URZ ;  /* 0x80000005ff047290 */ /* 0x000fc8000fffe0ff */
[----:B------:R-:W-:Y:S02]  /*1ab0*/  UIMAD UR7, UR4, UR6, URZ ;  /* 0x00000006040772a4 */ /* 0x000fe4000f8e02ff */
[----:B------:R-:W1:Y:S01]  /*1ac0*/  I2F.RP R3, UR8 ;  /* 0x0000000800037d06 */ /* 0x000e620008209400 */
[----:B------:R-:W-:Y:S02]  /*1ad0*/  UMOV UR4, URZ ;  /* 0x000000ff00047c82 */ /* 0x000fe40008000000 */
[----:B------:R-:W-:Y:S02]  /*1ae0*/  UIMAD.WIDE.U32 UR4, UR5, UR7, UR4 ;  /* 0x00000007050472a5 */ /* 0x000fe4000f8e0004 */
[----:B------:R-:W-:-:S05]  /*1af0*/  R2UR UR7, R0 ;  /* 0x00000000000772ca */ /* 0x000fca00000e0000 */
[----:B------:R-:W-:Y:S02]  /*1b00*/  UMOV UR4, UR5 ;  /* 0x0000000500047c82 */ /* 0x000fe40008000000 */
[----:B------:R-:W-:Y:S01]  /*1b10*/  UIMAD.WIDE.U32 UR4, UR4, UR9, URZ ;  /* 0x00000009040472a5 */ /* 0x000fe2000f8e00ff */
[----:B-1----:R-:W1:Y:S06]  /*1b20*/  MUFU.RCP R0, R3 ;  /* 0x0000000300007308 */ /* 0x002e6c0000001000 */
[----:B------:R-:W-:Y:S02]  /*1b30*/  UMOV UR4, UR5 ;  /* 0x0000000500047c82 */ /* 0x000fe40008000000 */
[----:B------:R-:W-:-:S04]  /*1b40*/  UIMAD UR5, UR4, UR7, UR9 ;  /* 0x00000007040572a4 */ /* 0x000fc8000f8e0209 */
[----:B------:R-:W-:Y:S01]  /*1b50*/  UISETP.GT.U32.AND UP0, UPT, UR6, UR5, UPT ;  /* 0x000000050600728c */ /* 0x000fe2000bf04070 */
[----:B-1----:R-:W-:Y:S02]  /*1b60*/  VIADD R0, R0, 0xffffffe ;  /* 0x0ffffffe00007836 */ /* 0x002fe40000000000 */
[----:B------:R-:W-:-:S08]  /*1b70*/  IMAD.U32 R3, RZ, RZ, UR23 ;  /* 0x00000017ff037e24 */ /* 0x000fd0000f8e00ff */
[----:B------:R-:W-:Y:S01]  /*1b80*/  @!UP0 UIADD3 UR5, UPT, UPT, UR5, -UR6, URZ ;  /* 0x8000000605058290 */ /* 0x000fe2000fffe0ff */
[----:B------:R-:W1:Y:S01]  /*1b90*/  F2I.FTZ.U32.TRUNC.NTZ R0, R0 ;  /* 0x0000000000007305 */ /* 0x000e62000021f000 */
[----:B------:R-:W-:Y:S01]  /*1ba0*/  @!UP0 UIADD3 UR4, UPT, UPT, UR4, 0x1, URZ ;  /* 0x0000000104048890 */ /* 0x000fe2000fffe0ff */
[----:B------:R-:W-:Y:S01]  /*1bb0*/  SHF.L.U32 R3, R3, 0x1f, RZ ;  /* 0x0000001f03037819 */ /* 0x000fe200000006ff */
[----:B------:R-:W-:Y:S01]  /*1bc0*/  UISETP.GE.U32.AND UP1, UPT, UR5, UR6, UPT ;  /* 0x000000060500728c */ /* 0x000fe2000bf26070 */
[----:B------:R-:W2:Y:S01]  /*1bd0*/  S2UR UR6, SR_CgaCtaId ;  /* 0x00000000000679c3 */ /* 0x000ea20000008800 */
[----:B------:R-:W-:-:S04]  /*1be0*/  ULOP3.LUT UR5, UR19, UR47, URZ, 0x3c, !UPT ;  /* 0x0000002f13057292 */ /* 0x000fc8000f8e3cff */
[----:B------:R-:W-:-:S05]  /*1bf0*/  UISETP.GE.AND UP0, UPT, UR5, URZ, UPT ;  /* 0x000000ff0500728c */ /* 0x000fca000bf06270 */
[----:B------:R-:W-:Y:S01]  /*1c00*/  @UP1 UIADD3 UR4, UPT, UPT, UR4, 0x1, URZ ;  /* 0x0000000104041890 */ /* 0x000fe2000fffe0ff */
[----:B-1----:R-:W-:Y:S01]  /*1c10*/  R2UR UR7, R0 ;  /* 0x00000000000772ca */ /* 0x002fe200000e0000 */
[----:B------:R-:W-:-:S05]  /*1c20*/  UISETP.NE.AND UP1, UPT, UR47, URZ, UPT ;  /* 0x000000ff2f00728c */ /* 0x000fca000bf25270 */
[----:B------:R-:W-:Y:S02]  /*1c30*/  UMOV UR5, UR4 ;  /* 0x0000000400057c82 */ /* 0x000fe40008000000 */
[----:B------:R-:W-:-:S04]  /*1c40*/  @!UP0 UIADD3 UR5, UPT, UPT, -UR5, URZ, URZ ;  /* 0x000000ff05058290 */ /* 0x000fc8000fffe1ff */
[----:B------:R-:W-:Y:S02]  /*1c50*/  @!UP1 ULOP3.LUT UR5, URZ, UR47, URZ, 0x33, !UPT ;  /* 0x0000002fff059292 */ /* 0x000fe4000f8e33ff */
[----:B--2---:R-:W-:Y:S02]  /*1c60*/  ULEA UR24, UR6, UR24, 0x18 ;  /* 0x0000001806187291 */ /* 0x004fe4000f8ec0ff */
[----:B------:R-:W-:Y:S02]  /*1c70*/  UIADD3 UR4, UPT, UPT, URZ, -UR7, URZ ;  /* 0x80000007ff047290 */ /* 0x000fe4000fffe0ff */
[----:B------:R-:W-:Y:S01]  /*1c80*/  IMAD.U32 R0, RZ, RZ, UR5 ;  /* 0x00000005ff007e24 */ /* 0x000fe2000f8e00ff */
[----:B------:R-:W-:Y:S02]  /*1c90*/  ULEA UR6, UR25, UR24, 0x3 ;  /* 0x0000001819067291 */ /* 0x000fe4000f8e18ff */
[----:B------:R-:W-:Y:S02]  /*1ca0*/  UIMAD UR4, UR4, UR8, URZ ;  /* 0x00000008040472a4 */ /* 0x000fe4000f8e02ff */
[----:B------:R-:W-:-:S04]  /*1cb0*/  IABS R0, R0 ;  /* 0x0000000000007213 */ /* 0x000fc80000000000 */
[----:B------:R-:W-:Y:S01]  /*1cc0*/  R2UR UR9, R0 ;  /* 0x00000000000972ca */ /* 0x000fe200000e0000 */
[----:B------:R1:W2:Y:S01]  /*1cd0*/  SYNCS.PHASECHK.TRANS64.TRYWAIT P0, [UR6+0x88], R3 ;  /* 0x00008803ff0075a7 */ /* 0x0002a20008001106 */
[----:B------:R-:W-:Y:S02]  /*1ce0*/  UMOV UR6, URZ ;  /* 0x000000ff00067c82 */ /* 0x000fe40008000000 */
[----:B------:R-:W-:-:S07]  /*1cf0*/  UIMAD.WIDE.U32 UR6, UR7, UR4, UR6 ;  /* 0x00000004070672a5 */ /* 0x000fce000f8e0006 */
[----:B------:R-:W-:Y:S02]  /*1d00*/  UMOV UR6, UR7 ;  /* 0x0000000700067c82 */ /* 0x000fe40008000000 */
[----:B------:R-:W-:-:S07]  /*1d10*/  UIMAD.WIDE.U32 UR6, UR6, UR9, URZ ;  /* 0x00000009060672a5 */ /* 0x000fce000f8e00ff */
[----:B------:R-:W-:Y:S02]  /*1d20*/  UMOV UR4, UR7 ;  /* 0x0000000700047c82 */ /* 0x000fe40008000000 */
[----:B------:R-:W-:-:S04]  /*1d30*/  UIADD3 UR6, UPT, UPT, -UR4, URZ, URZ ;  /* 0x000000ff04067290 */ /* 0x000fc8000fffe1ff */
[----:B------:R-:W-:-:S04]  /*1d40*/  UIMAD UR6, UR8, UR6, UR9 ;  /* 0x00000006080672a4 */ /* 0x000fc8000f8e0209 */
[----:B------:R-:W-:-:S11]  /*1d50*/  UISETP.GT.U32.AND UP0, UPT, UR8, UR6, UPT ;  /* 0x000000060800728c */ /* 0x000fd6000bf04070 */
[----:B------:R-:W-:Y:S02]  /*1d60*/  @!UP0 UIADD3 UR6, UPT, UPT, UR6, -UR8, URZ ;  /* 0x8000000806068290 */ /* 0x000fe4000fffe0ff */
[----:B------:R-:W-:Y:S02]  /*1d70*/  @!UP0 UIADD3 UR4, UPT, UPT, UR4, 0x1, URZ ;  /* 0x0000000104048890 */ /* 0x000fe4000fffe0ff */
[----:B------:R-:W-:Y:S02]  /*1d80*/  UISETP.GE.U32.AND UP1, UPT, UR6, UR8, UPT ;  /* 0x000000080600728c */ /* 0x000fe4000bf26070 */
[----:B------:R-:W-:-:S04]  /*1d90*/  ULOP3.LUT UR6, UR5, UR46, URZ, 0x3c, !UPT ;  /* 0x0000002e05067292 */ /* 0x000fc8000f8e3cff */
[----:B------:R-:W-:Y:S02]  /*1da0*/  UISETP.GE.AND UP0, UPT, UR6, URZ, UPT ;  /* 0x000000ff0600728c */ /* 0x000fe4000bf06270 */
[----:B------:R-:W-:-:S03]  /*1db0*/  ULEA.HI UR6, UR21, UR21, URZ, 0x1 ;  /* 0x0000001515067291 */ /* 0x000fc6000f8f08ff */
[----:B------:R-:W-:Y:S02]  /*1dc0*/  @UP1 UIADD3 UR4, UPT, UPT, UR4, 0x1, URZ ;  /* 0x0000000104041890 */ /* 0x000fe4000fffe0ff */
[----:B------:R-:W-:Y:S02]  /*1dd0*/  UISETP.NE.AND UP1, UPT, UR46, URZ, UPT ;  /* 0x000000ff2e00728c */ /* 0x000fe4000bf25270 */
[----:B------:R-:W-:-:S03]  /*1de0*/  USHF.L.U32 UR6, UR6, 0x6, URZ ;  /* 0x0000000606067899 */ /* 0x000fc600080006ff */
[----:B------:R-:W-:Y:S01]  /*1df0*/  UMOV UR36, UR4 ;  /* 0x0000000400247c82 */ /* 0x000fe20008000000 */
[----:B------:R-:W-:Y:S02]  /*1e00*/  UIADD3 UR4, UPT, UPT, -UR5, URZ, URZ ;  /* 0x000000ff05047290 */ /* 0x000fe4000fffe1ff */
[----:B------:R-:W-:Y:S02]  /*1e10*/  @!UP0 UIADD3 UR36, UPT, UPT, -UR36, URZ, URZ ;  /* 0x000000ff24248290 */ /* 0x000fe4000fffe1ff */
[----:B------:R-:W-:Y:S02]  /*1e20*/  UISETP.GE.U32.AND UP0, UPT, UR55, 0x7f, UPT ;  /* 0x0000007f3700788c */ /* 0x000fe4000bf06070 */
[----:B------:R-:W-:Y:S02]  /*1e30*/  @!UP1 ULOP3.LUT UR36, URZ, UR46, URZ, 0x33, !UPT ;  /* 0x0000002eff249292 */ /* 0x000fe4000f8e33ff */
[----:B------:R-:W-:Y:S02]  /*1e40*/  ULOP3.LUT UR34, UR6, 0xffffff80, URZ, 0xc0, !UPT ;  /* 0xffffff8006227892 */ /* 0x000fe4000f8ec0ff */
[----:B------:R-:W-:-:S02]  /*1e50*/  UIMAD UR4, UR47, UR4, UR19 ;  /* 0x000000042f0472a4 */ /* 0x000fc4000f8e0213 */
[----:B------:R-:W-:Y:S02]  /*1e60*/  UIADD3 UR6, UPT, UPT, -UR36, URZ, URZ ;  /* 0x000000ff24067290 */ /* 0x000fe4000fffe1ff */
[----:B------:R-:W-:Y:S02]  /*1e70*/  ULOP3.LUT UR34, UR34, 0x40, UR56, 0xf8, !UPT ;  /* 0x0000004022227892 */ /* 0x000fe4000f8ef838 */
[----:B------:R-:W-:Y:S02]  /*1e80*/  ULEA UR10, UR4, UR54, 0x6 ;  /* 0x00000036040a7291 */ /* 0x000fe4000f8e30ff */
[----:B------:R-:W-:Y:S01]  /*1e90*/  UIMAD UR46, UR46, UR6, UR5 ;  /* 0x000000062e2e72a4 */ /* 0x000fe2000f8e0205 */
[----:B-1----:R-:W-:Y:S11]  /*1ea0*/  BRA.U !UP0, `(.L_x_23) ;  /* 0x0000000508287547 */ /* 0x002ff6000b800000 */
[----:B------:R-:W1:Y:S01]  /*1eb0*/  LDCU.64 UR12, c[0x0][0x5b0] ;  /* 0x0000b600ff0c77ac */ /* 0x000e620008000a00 */
[----:B------:R-:W1:Y:S01]  /*1ec0*/  LDCU.64 UR8, c[0x0][0x5d8] ;  /* 0x0000bb00ff0877ac */ /* 0x000e620008000a00 */
[----:B------:R-:W4:Y:S01]  /*1ed0*/  LDCU UR19, c[0x0][0x598] ;  /* 0x0000b300ff1377ac */ /* 0x000f220008000800 */
[----:B------:R-:W2:Y:S01]  /*1ee0*/  LDCU UR18, c[0x0][0x58c] ;  /* 0x0000b180ff1277ac */ /* 0x000ea20008000800 */
[----:B------:R-:W2:Y:S01]  /*1ef0*/  LDCU UR21, c[0x0][0x59c] ;  /* 0x0000b380ff1577ac */ /* 0x000ea20008000800 */
[----:B------:R-:W2:Y:S01]  /*1f00*/  LDCU UR20, c[0x0][0x5a0] ;  /* 0x0000b400ff1477ac */ /* 0x000ea20008000800 */
[----:B------:R-:W2:Y:S01]  /*1f10*/  LDCU.64 UR16, c[0x0][0x590] ;  /* 0x0000b200ff1077ac */ /* 0x000ea20008000a00 */
[----:B------:R-:W2:Y:S01]  /*1f20*/  LDCU.64 UR6, c[0x0][0x5b8] ;  /* 0x0000b700ff0677ac */ /* 0x000ea20008000a00 */
[----:B------:R-:W2:Y:S01]  /*1f30*/  LDCU.64 UR4, c[0x0][0x5d0] ;  /* 0x0000ba00ff0477ac */ /* 0x000ea20008000a00 */
[----:B-1----:R-:W-:Y:S02]  /*1f40*/  UIMAD UR31, UR46, UR12, UR8 ;  /* 0x0000000c2e1f72a4 */ /* 0x002fe4000f8e0208 */
[----:B------:R-:W-:Y:S01]  /*1f50*/  UIMAD UR30, UR36, UR13, UR9 ;  /* 0x0000000d241e72a4 */ /* 0x000fe2000f8e0209 */
[----:B------:R-:W-:Y:S01]  /*1f60*/  UMOV UR14, URZ ;  /* 0x000000ff000e7c82 */ /* 0x000fe20008000000 */
[----:B----4-:R-:W-:-:S10]  /*1f70*/  UMOV UR22, UR25 ;  /* 0x0000001900167c82 */ /* 0x010fd40008000000 */
.L_x_29:
[----:B--2---:R-:W-:Y:S01]  /*1f80*/  @!P3 MOV R3, 0x6000 ;  /* 0x000060000003b802 */ /* 0x004fe20000000f00 */
[----:B------:R-:W-:Y:S01]  /*1f90*/  ULEA UR11, UR22, UR24, 0x3 ;  /* 0x00000018160b7291 */ /* 0x000fe2000f8e18ff */
[----:B--2-4-:R-:W-:Y:S11]  /*1fa0*/  @P0 BRA `(.L_x_24) ;  /* 0x0000000000100947 */ /* 0x014ff60003800000 */
[----:B------:R-:W-:Y:S04]  /*1fb0*/  MOV R4, UR23 ;  /* 0x0000001700047c02 */ /* 0x000fe80008000f00 */
[----:B------:R-:W-:Y:S04]  /*1fc0*/  SHF.L.U32 R4, R4, 0x1f, RZ ;  /* 0x0000001f04047819 */ /* 0x000fe800000006ff */
[----:B------:R-:W1:Y:S02]  /*1fd0*/  SYNCS.PHASECHK.TRANS64.TRYWAIT P0, [UR11+0x88], R4 ;  /* 0x00008804ff0075a7 */ /* 0x000e64000800110b */
[----:B-1----:R-:W-:Y:S05]  /*1fe0*/  @!P0 BRA `(.L_x_25) ;  /* 0x0000007000108947 */ /* 0x002fea0003800000 */
.L_x_24:
[----:B------:R2:W-:Y:S01]  /*1ff0*/  @!P3 SYNCS.ARRIVE.TRANS64 RZ, [UR11], R3 ;  /* 0x00000003ffffb9a7 */ /* 0x0005e2000800000b */
[----:B------:R-:W-:Y:S04]  /*2000*/  ULOP3.LUT UR8, UR38, 0x2, URZ, 0xfc, !UPT ;  /* 0x0000000226087892 */ /* 0x000fe8000f8efcff */
[----:B------:R-:W-:Y:S09]  /*2010*/  UISETP.NE.AND UP0, UPT, UR8, 0x2, UPT ;  /* 0x000000020800788c */ /* 0x000ff2000bf05270 */
[----:B------:R-:W-:Y:S05]  /*2020*/  BRA.U UP0, `(.L_x_26) ;  /* 0x0000000100047547 */ /* 0x000fea000b800000 */
[----:B---3--:R-:W-:Y:S05]  /*2030*/  BPT.TRAP 0x1 ;  /* 0x000000040000795c */ /* 0x008fea0000300000 */
.L_x_26:
[----:B------:R-:W-:Y:S04]  /*2040*/  BSSY.RECONVERGENT B0, `(.L_x_27) ;  /* 0x0000003000007945 */ /* 0x000fe80003800200 */
[----:B------:R-:W-:Y:S05]  /*2050*/  @P2 BRA `(.L_x_28) ;  /* 0x0000000000042947 */ /* 0x000fea0003800000 */
[----:B---3--:R-:W-:Y:S05]  /*2060*/  BPT.TRAP 0x1 ;  /* 0x000000040000795c */ /* 0x008fea0000300000 */
.L_x_28:
[----:B---3--:R-:W-:Y:S05]  /*2070*/  BSYNC.RECONVERGENT B0 ;  /* 0x0000000000007941 */ /* 0x008fea0003800200 */
.L_x_27:
[----:B------:R-:W-:Y:S02]  /*2080*/  UIADD3 UR8, UPT, UPT, UR22, 0x1, URZ ;  /* 0x0000000116087890 */ /* 0x000fe4000fffe0ff */
[----:B------:R-:W-:Y:S02]  /*2090*/  USHF.L.U32 UR35, UR14, 0x6, URZ ;  /* 0x000000060e237899 */ /* 0x000fe400080006ff */
[----:B------:R-:W-:Y:S02]  /*20a0*/  UISETP.NE.AND UP0, UPT, UR8, 0x11, UPT ;  /* 0x000000110800788c */ /* 0x000fe4000bf05270 */
[----:B------:R-:W-:Y:S02]  /*20b0*/  UISETP.NE.AND UP2, UPT, UR19, 0x1, UPT ;  /* 0x000000011300788c */ /* 0x000fe4000bf45270 */
[----:B------:R-:W-:Y:S02]  /*20c0*/  USEL UR9, URZ, 0x1, UP0 ;  /* 0x00000001ff097887 */ /* 0x000fe40008000000 */
[----:B------:R-:W-:Y:S02]  /*20d0*/  USEL UR25, UR8, URZ, UP0 ;  /* 0x000000ff08197287 */ /* 0x000fe40008000000 */
[----:B------:R-:W-:Y:S02]  /*20e0*/  ULOP3.LUT UR23, UR23, UR9, URZ, 0x3c, !UPT ;  /* 0x0000000917177292 */ /* 0x000fe4000f8e3cff */
[----:B------:R-:W-:Y:S02]  /*20f0*/  ULEA UR8, UR25, UR24, 0x3 ;  /* 0x0000001819087291 */ /* 0x000fe4000f8e18ff */
[----:B------:R-:W-:Y:S02]  /*2100*/  UISETP.NE.AND UP0, UPT, UR18, 0x1, UPT ;  /* 0x000000011200788c */ /* 0x000fe4000bf05270 */
[----:B------:R-:W-:Y:S01]  /*2110*/  UIADD3 UR28, UP1, UPT, UR42, 0x80, URZ ;  /* 0x000000802a1c7890 */ /* 0x000fe2000ff3e0ff */
[----:B-1----:R-:W-:Y:S01]  /*2120*/  MOV R0, UR23 ;  /* 0x0000001700007c02 */ /* 0x002fe20008000f00 */
[----:B------:R-:W-:Y:S02]  /*2130*/  ULEA UR15, UR22, UR24, 0xd ;  /* 0x00000018160f7291 */ /* 0x000fe4000f8e68ff */
[----:B------:R-:W-:Y:S01]  /*2140*/  ULOP3.LUT UR33, UR11, 0xfefffff8, URZ, 0xc0, !UPT ;  /* 0xfefffff80b217892 */ /* 0x000fe2000f8ec0ff */
[----:B------:R-:W-:Y:S01]  /*2150*/  SHF.L.U32 R0, R0, 0x1f, RZ ;  /* 0x0000001f00007819 */ /* 0x000fe200000006ff */
[----:B------:R-:W-:Y:S02]  /*2160*/  UIADD3.X UR29, UPT, UPT, URZ, UR43, URZ, UP1, !UPT ;  /* 0x0000002bff1d7290 */ /* 0x000fe40008ffe4ff */
[----:B------:R-:W-:Y:S01]  /*2170*/  UIADD3 UR32, UPT, UPT, UR15, 0x3300, URZ ;  /* 0x000033000f207890 */ /* 0x000fe2000fffe0ff */
[----:B------:R1:W4:Y:S01]  /*2180*/  SYNCS.PHASECHK.TRANS64.TRYWAIT P0, [UR8+0x88], R0 ;  /* 0x00008800ff0075a7 */ /* 0x0003220008001108 */
[----:B------:R-:W-:Y:S02]  /*2190*/  UIMAD.WIDE.U32 UR8, UR35, UR16, URZ ;  /* 0x00000010230872a5 */ /* 0x000fe4000f8e00ff */
[----:B------:R-:W-:Y:S02]  /*21a0*/  ULEA UR27, UR22, UR24, 0xc ;  /* 0x00000018161b7291 */ /* 0x000fe4000f8e60ff */
[----:B------:R-:W-:Y:S02]  /*21b0*/  USHF.R.U32.HI UR9, URZ, UR17, UR9 ;  /* 0x00000011ff097299 */ /* 0x000fe40008011609 */
[----:B------:R-:W-:Y:S02]  /*21c0*/  UPRMT UR22, UR31, 0x40, UR30 ;  /* 0x000000401f167896 */ /* 0x000fe4000800001e */
[----:B------:R-:W-:Y:S02]  /*21d0*/  USEL UR9, UR35, UR9, !UP0 ;  /* 0x0000000923097287 */ /* 0x000fe4000c000000 */
[----:B------:R-:W-:Y:S02]  /*21e0*/  UIADD3 UR26, UP0, UPT, UR42, 0x180, URZ ;  /* 0x000001802a1a7890 */ /* 0x000fe4000ff1e0ff */
[----:B------:R-:W-:Y:S02]  /*21f0*/  UIMAD.WIDE.U32 UR12, UR9, UR21, URZ ;  /* 0x00000015090c72a5 */ /* 0x000fe4000f8e00ff */
[----:B------:R-:W-:Y:S02]  /*2200*/  UIADD3 UR11, UPT, UPT, -UR9, URZ, URZ ;  /* 0x000000ff090b7290 */ /* 0x000fe4000fffe1ff */
[----:B------:R-:W-:Y:S02]  /*2210*/  USHF.R.U32.HI UR13, URZ, UR20, UR13 ;  /* 0x00000014ff0d7299 */ /* 0x000fe4000801160d */
[----:B------:R-:W-:Y:S02]  /*2220*/  UIMAD UR11, UR18, UR11, UR35 ;  /* 0x0000000b120b72a4 */ /* 0x000fe4000f8e0223 */
[----:B------:R-:W-:Y:S02]  /*2230*/  USEL UR13, UR9, UR13, !UP2 ;  /* 0x0000000d090d7287 */ /* 0x000fe4000d000000 */
[----:B------:R-:W-:Y:S02]  /*2240*/  UIMAD UR11, UR11, UR6, UR4 ;  /* 0x000000060b0b72a4 */ /* 0x000fe4000f8e0204 */
[----:B------:R-:W-:Y:S02]  /*2250*/  UIADD3 UR8, UPT, UPT, -UR13, URZ, URZ ;  /* 0x000000ff0d087290 */ /* 0x000fe4000fffe1ff */
[----:B------:R-:W-:Y:S02]  /*2260*/  UPRMT UR15, UR22, 0x5410, URZ ;  /* 0x00005410160f7896 */ /* 0x000fe400080000ff */
[----:B------:R-:W-:Y:S02]  /*2270*/  UIMAD UR9, UR19, UR8, UR9 ;  /* 0x00000008130972a4 */ /* 0x000fe4000f8e0209 */
[----:B------:R-:W-:Y:S01]  /*2280*/  UIADD3 UR8, UPT, UPT, UR27, 0x25300, URZ ;  /* 0x000253001b087890 */ /* 0x000fe2000fffe0ff */
[----:B------:R-:W-:Y:S01]  /*2290*/  UMOV UR40, 0x0 ;  /* 0x0000000000287882 */ /* 0x000fe20000000000 */
[----:B------:R-:W-:Y:S01]  /*22a0*/  UMOV UR41, 0x10000000 ;  /* 0x1000000000297882 */ /* 0x000fe20000000000 */
[----:B------:R-:W-:Y:S01]  /*22b0*/  UIMAD UR12, UR9, UR7, UR5 ;  /* 0x00000007090c72a4 */ /* 0x000fe2000f8e0205 */
[----:B------:R-:W-:Y:S01]  /*22c0*/  UTMALDG.2D.2CTA [UR32], [UR28], desc[UR40] ;  /* 0x000028201c0075b4 */ /* 0x000fe20008209000 */
[----:B------:R-:W-:Y:S01]  /*22d0*/  UIADD3.X UR27, UPT, UPT, URZ, UR43, URZ, UP0, !UPT ;  /* 0x0000002bff1b7290 */ /* 0x000fe200087fe4ff */
[----:B------:R-:W-:Y:S01]  /*22e0*/  UMOV UR9, UR33 ;  /* 0x0000002100097c82 */ /* 0x000fe20008000000 */
[----:B------:R-:W-:Y:S01]  /*22f0*/  UIADD3 UR14, UPT, UPT, UR14, 0x1, URZ ;  /* 0x000000010e0e7890 */ /* 0x000fe2000fffe0ff */
[----:B------:R-:W-:Y:S03]  /*2300*/  UMOV UR22, UR25 ;  /* 0x0000001900167c82 */ /* 0x000fe60008000000 */
[----:B------:R-:W-:Y:S03]  /*2310*/  UISETP.NE.AND UP0, UPT, UR14, UR37, UPT ;  /* 0x000000250e00728c */ /* 0x000fe6000bf05270 */
[----:B------:R3:W-:Y:S02]  /*2320*/  UTMALDG.4D.IM2COL.2CTA [UR8], [UR26], UR15, desc[UR40] ;  /* 0x000028081a0073b4 */ /* 0x0007e4000825900f */
[----:B---3--:R-:W-:Y:S04]  /*2330*/  UMOV UR15, UR37 ;  /* 0x00000025000f7c82 */ /* 0x008fe80008000000 */
[----:B-1----:R-:W-:Y:S05]  /*2340*/  BRA.U UP0, `(.L_x_29) ;  /* 0xfffffffd000c7547 */ /* 0x002fea000b83ffff */
.L_x_23:
[----:B------:R-:W-:Y:S01]  /*2350*/  ULEA UR4, UR25, UR24, 0x3 ;  /* 0x0000001819047291 */ /* 0x000fe2000f8e18ff */
[----:B------:R-:W-:Y:S01]  /*2360*/  MOV R0, UR23 ;  /* 0x0000001700007c02 */ /* 0x000fe20008000f00 */
[----:B------:R-:W-:Y:S01]  /*2370*/  @!P1 SYNCS.ARRIVE.TRANS64.A1T0 RZ, [UR24+0x148], RZ ;  /* 0x000148ffffff99a7 */ /* 0x000fe20008100018 */
[----:B------:R-:W-:Y:S02]  /*2380*/  UISETP.GT.AND UP0, UPT, UR51, UR50, UPT ;  /* 0x000000323300728c */ /* 0x000fe4000bf04270 */
[----:B------:R-:W-:-:S04]  /*2390*/  SHF.L.U32 R0, R0, 0x1f, RZ ;  /* 0x0000001f00007819 */ /* 0x000fc800000006ff */
[----:B--2-4-:R1:W2:Y:S03]  /*23a0*/  SYNCS.PHASECHK.TRANS64.TRYWAIT P0, [UR4+0x88], R0 ;  /* 0x00008800ff0075a7 */ /* 0x0142a60008001104 */
[----:B------:R-:W-:Y:S05]  /*23b0*/  BRA.U !UP0, `(.L_x_30) ;  /* 0x0000000508247547 */ /* 0x000fea000b800000 */
[----:B------:R-:W4:Y:S01]  /*23c0*/  LDCU.64 UR12, c[0x0][0x5b0] ;  /* 0x0000b600ff0c77ac */ /* 0x000f220008000a00 */
[----:B------:R-:W4:Y:S01]  /*23d0*/  LDCU.64 UR8, c[0x0][0x5d8] ;  /* 0x0000bb00ff0877ac */ /* 0x000f220008000a00 */
[----:B------:R-:W1:Y:S01]  /*23e0*/  LDCU UR18, c[0x0][0x598] ;  /* 0x0000b300ff1277ac */ /* 0x000e620008000800 */
[----:B------:R-:W1:Y:S01]  /*23f0*/  LDCU UR14, c[0x0][0x58c] ;  /* 0x0000b180ff0e77ac */ /* 0x000e620008000800 */
[----:B------:R-:W1:Y:S01]  /*2400*/  LDCU UR20, c[0x0][0x59c] ;  /* 0x0000b380ff1477ac */ /* 0x000e620008000800 */
[----:B------:R-:W1:Y:S01]  /*2410*/  LDCU UR19, c[0x0][0x5a0] ;  /* 0x0000b400ff1377ac */ /* 0x000e620008000800 */
[----:B----4-:R-:W-:Y:S01]  /*2420*/  UIMAD UR30, UR36, UR13, UR9 ;  /* 0x0000000d241e72a4 */ /* 0x010fe2000f8e0209 */
[----:B------:R-:W4:Y:S01]  /*2430*/  LDCU.64 UR16, c[0x0][0x590] ;  /* 0x0000b200ff1077ac */ /* 0x000f220008000a00 */
[----:B------:R-:W1:Y:S01]  /*2440*/  LDCU.64 UR6, c[0x0][0x5b8] ;  /* 0x0000b700ff0677ac */ /* 0x000e620008000a00 */
[----:B------:R-:W1:Y:S01]  /*2450*/  LDCU.64 UR4, c[0x0][0x5d0] ;  /* 0x0000ba00ff0477ac */ /* 0x000e620008000a00 */
[----:B------:R-:W-:-:S02]  /*2460*/  UIMAD UR31, UR46, UR12, UR8 ;  /* 0x0000000c2e1f72a4 */ /* 0x000fc4000f8e0208 */
[----:B------:R-:W-:Y:S01]  /*2470*/  UIADD3 UR36, UPT, UPT, UR52, UR15, URZ ;  /* 0x0000000f34247290 */ /* 0x000fe2000fffe0ff */
[----:B------:R-:W-:-:S11]  /*2480*/  UMOV UR11, UR25 ;  /* 0x00000019000b7c82 */ /* 0x000fd60008000000 */
.L_x_36:
[----:B--2---:R-:W-:Y:S01]  /*2490*/  @!P3 MOV R3, 0x6000 ;  /* 0x000060000003b802 */ /* 0x004fe20000000f00 */
[----:B------:R-:W-:Y:S01]  /*24a0*/  ULEA UR21, UR11, UR24, 0x3 ;  /* 0x000000180b157291 */ /* 0x000fe2000f8e18ff */
[----:B--23--:R-:W-:Y:S11]  /*24b0*/  @P0 BRA `(.L_x_31) ;  /* 0x0000000000100947 */ /* 0x00cff60003800000 */
[----:B------:R-:W-:Y:S04]  /*24c0*/  MOV R4, UR23 ;  /* 0x0000001700047c02 */ /* 0x000fe80008000f00 */
[----:B------:R-:W-:Y:S04]  /*24d0*/  SHF.L.U32 R4, R4, 0x1f, RZ ;  /* 0x0000001f04047819 */ /* 0x000fe800000006ff */
[----:B------:R-:W2:Y:S02]  /*24e0*/  SYNCS.PHASECHK.TRANS64.TRYWAIT P0, [UR21+0x88], R4 ;  /* 0x00008804ff0075a7 */ /* 0x000ea40008001115 */
[----:B--2---:R-:W-:Y:S05]  /*24f0*/  @!P0 BRA `(.L_x_32) ;  /* 0x0000006800e48947 */ /* 0x004fea0003800000 */
.L_x_31:
[----:B------:R2:W-:Y:S01]  /*2500*/  @!P3 SYNCS.ARRIVE.TRANS64 RZ, [UR21], R3 ;  /* 0x00000003ffffb9a7 */ /* 0x0005e20008000015 */
[----:B------:R-:W-:Y:S04]  /*2510*/  ULOP3.LUT UR8, UR38, 0x2, URZ, 0xfc, !UPT ;  /* 0x0000000226087892 */ /* 0x000fe8000f8efcff */
[----:B------:R-:W-:Y:S09]  /*2520*/  UISETP.NE.AND UP0, UPT, UR8, 0x2, UPT ;  /* 0x000000020800788c */ /* 0x000ff2000bf05270 */
[----:B------:R-:W-:Y:S05]  /*2530*/  BRA.U UP0, `(.L_x_33) ;  /* 0x0000000100047547 */ /* 0x000fea000b800000 */
[----:B-1-34-:R-:W-:Y:S05]  /*2540*/  BPT.TRAP 0x1 ;  /* 0x000000040000795c */ /* 0x01afea0000300000 */
.L_x_33:
[----:B------:R-:W-:Y:S04]  /*2550*/  BSSY.RECONVERGENT B0, `(.L_x_34) ;  /* 0x0000003000007945 */ /* 0x000fe80003800200 */
[----:B------:R-:W-:Y:S05]  /*2560*/  @P2 BRA `(.L_x_35) ;  /* 0x0000000000042947 */ /* 0x000fea0003800000 */
[----:B-1-34-:R-:W-:Y:S05]  /*2570*/  BPT.TRAP 0x1 ;  /* 0x000000040000795c */ /* 0x01afea0000300000 */
.L_x_35:
[----:B-1-34-:R-:W-:Y:S05]  /*2580*/  BSYNC.RECONVERGENT B0 ;  /* 0x0000000000007941 */ /* 0x01afea0003800200 */
.L_x_34:
        /* <DEDUP_REMOVED lines=10> */
[----:B------:R-:W-:Y:S01]  /*2630*/  MOV R0, UR23 ;  /* 0x0000001700007c02 */ /* 0x000fe20008000f00 */
[----:B------:R-:W-:Y:S02]  /*2640*/  ULEA UR32, UR11, UR24, 0xd ;  /* 0x000000180b207291 */ /* 0x000fe4000f8e68ff */
[----:B------:R-:W-:Y:S01]  /*2650*/  ULEA UR22, UR11, UR24, 0xc ;  /* 0x000000180b167291 */ /* 0x000fe2000f8e60ff */
[----:B------:R-:W-:Y:S01]  /*2660*/  SHF.L.U32 R0, R0, 0x1f, RZ ;  /* 0x0000001f00007819 */ /* 0x000fe200000006ff */
[----:B------:R-:W-:Y:S02]  /*2670*/  ULOP3.LUT UR33, UR21, 0xfefffff8, URZ, 0xc0, !UPT ;  /* 0xfefffff815217892 */ /* 0x000fe4000f8ec0ff */
[----:B------:R-:W-:Y:S01]  /*2680*/  UIADD3.X UR29, UPT, UPT, URZ, UR43, URZ, UP1, !UPT ;  /* 0x0000002bff1d7290 */ /* 0x000fe20008ffe4ff */
[----:B------:R1:W3:Y:S01]  /*2690*/  SYNCS.PHASECHK.TRANS64.TRYWAIT P0, [UR8+0x88], R0 ;  /* 0x00008800ff0075a7 */ /* 0x0002e20008001108 */
[----:B------:R-:W-:Y:S02]  /*26a0*/  UIMAD.WIDE.U32 UR8, UR35, UR16, URZ ;  /* 0x00000010230872a5 */ /* 0x000fe4000f8e00ff */
[----:B------:R-:W-:Y:S02]  /*26b0*/  UIADD3 UR32, UPT, UPT, UR32, 0x3300, URZ ;  /* 0x0000330020207890 */ /* 0x000fe4000fffe0ff */
        /* <DEDUP_REMOVED lines=11> */
[----:B------:R-:W-:Y:S02]  /*2770*/  UIADD3.X UR27, UPT, UPT, URZ, UR43, URZ, UP0, !UPT ;  /* 0x0000002bff1b7290 */ /* 0x000fe400087fe4ff */
[----:B------:R-:W-:Y:S01]  /*2780*/  UIMAD UR9, UR18, UR8, UR9 ;  /* 0x00000008120972a4 */ /* 0x000fe2000f8e0209 */
[----:B------:R-:W-:Y:S01]  /*2790*/  UMOV UR40, 0x0 ;  /* 0x0000000000287882 */ /* 0x000fe20000000000 */
[----:B------:R-:W-:Y:S01]  /*27a0*/  UMOV UR41, 0x10000000 ;  /* 0x1000000000297882 */ /* 0x000fe20000000000 */
[----:B------:R-:W-:Y:S01]  /*27b0*/  UIADD3 UR8, UPT, UPT, UR22, 0x25300, URZ ;  /* 0x0002530016087890 */ /* 0x000fe2000fffe0ff */
[----:B------:R-:W-:Y:S01]  /*27c0*/  UTMALDG.2D.2CTA [UR32], [UR28], desc[UR40] ;  /* 0x000028201c0075b4 */ /* 0x000fe20008209000 */
[----:B------:R-:W-:Y:S02]  /*27d0*/  UIMAD UR12, UR9, UR7, UR5 ;  /* 0x00000007090c72a4 */ /* 0x000fe4000f8e0205 */
[----:B------:R-:W-:Y:S01]  /*27e0*/  UPRMT UR21, UR21, 0x5410, URZ ;  /* 0x0000541015157896 */ /* 0x000fe200080000ff */
[----:B------:R-:W-:Y:S01]  /*27f0*/  UMOV UR9, UR33 ;  /* 0x0000002100097c82 */ /* 0x000fe20008000000 */
[----:B------:R-:W-:Y:S04]  /*2800*/  UIADD3 UR15, UPT, UPT, UR15, 0x1, URZ ;  /* 0x000000010f0f7890 */ /* 0x000fe8000fffe0ff */
[----:B------:R-:W-:Y:S03]  /*2810*/  UISETP.NE.AND UP0, UPT, UR15, UR36, UPT ;  /* 0x000000240f00728c */ /* 0x000fe6000bf05270 */
[----:B------:R4:W-:Y:S02]  /*2820*/  UTMALDG.4D.IM2COL.2CTA [UR8], [UR26], UR21, desc[UR40] ;  /* 0x000028081a0073b4 */ /* 0x0009e40008259015 */
[----:B----4-:R-:W-:Y:S04]  /*2830*/  UMOV UR11, UR25 ;  /* 0x00000019000b7c82 */ /* 0x010fe80008000000 */
[----:B-1----:R-:W-:Y:S05]  /*2840*/  BRA.U UP0, `(.L_x_36) ;  /* 0xfffffffd00107547 */ /* 0x002fea000b83ffff */
.L_x_30:
[----:B--2---:R-:W-:Y:S01]  /*2850*/  SHF.L.U32 R3, R2, 0x1f, RZ ;  /* 0x0000001f02037819 */ /* 0x004fe200000006ff */
[----:B------:R-:W-:-:S03]  /*2860*/  NOP ;  /* 0x0000000000007918 */ /* 0x000fc60000000000 */
[----:B---3--:R-:W2:Y:S02]  /*2870*/  SYNCS.PHASECHK.TRANS64.TRYWAIT P0, [UR24+0x150], R3 ;  /* 0x00015003ff0075a7 */ /* 0x008ea40008001118 */
[----:B--2---:R-:W-:Y:S05]  /*2880*/  @!P0 BRA `(.L_x_37) ;  /* 0x0000006800188947 */ /* 0x004fea0003800000 */
.L_x_143:
[----:B------:R-:W2:Y:S01]  /*2890*/  LDS.128 R4, [UR24+0x190] ;  /* 0x00019018ff047984 */ /* 0x000ea20008000c00 */
[----:B------:R-:W-:Y:S02]  /*28a0*/  UIADD3 UR4, UPT, UPT, UR24, 0x158, URZ ;  /* 0x0000015818047890 */ /* 0x000fe4000fffe0ff */
[----:B------:R-:W-:Y:S01]  /*28b0*/  UISETP.GE.AND UP0, UPT, UR39, 0x1, UPT ;  /* 0x000000012700788c */ /* 0x000fe2000bf06270 */
[----:B------:R-:W-:Y:S01]  /*28c0*/  @!PT LDS RZ, [RZ] ;  /* 0x00000000fffff984 */ /* 0x000fe20000000800 */
[----:B------:R-:W-:Y:S01]  /*28d0*/  @!PT LDS RZ, [RZ] ;  /* 0x00000000fffff984 */ /* 0x000fe20000000800 */
[----:B------:R-:W-:Y:S01]  /*28e0*/  @!PT LDS RZ, [RZ] ;  /* 0x00000000fffff984 */ /* 0x000fe20000000800 */
[----:B------:R-:W-:Y:S01]  /*28f0*/  @!PT LDS RZ, [RZ] ;  /* 0x00000000fffff984 */ /* 0x000fe20000000800 */
[----:B------:R3:W-:Y:S06]  /*2900*/  MEMBAR.ALL.CTA ;  /* 0x0000000000007992 */ /* 0x0007ec0000008000 */
[----:B---3--:R-:W3:Y:S01]  /*2910*/  FENCE.VIEW.ASYNC.S ;  /* 0x00000000000073c6 */ /* 0x008ee20000000000 */
[----:B------:R-:W-:-:S09]  /*2920*/  UPRMT UR4, URZ, 0x654, UR4 ;  /* 0x00000654ff047896 */ /* 0x000fd20008000004 */
[----:B---3--:R-:W-:Y:S01]  /*2930*/  SYNCS.ARRIVE.TRANS64.RED.A1T0 RZ, [UR4], RZ ;  /* 0x000000ffffff79a7 */ /* 0x008fe20008100404 */
[----:B--2---:R-:W-:-:S13]  /*2940*/  LOP3.LUT P0, RZ, R6, 0x1, RZ, 0xc0, !PT ;  /* 0x0000000106ff7812 */ /* 0x004fda000780c0ff */
[----:B------:R-:W-:Y:S01]  /*2950*/  VOTEU.ANY UP1, P0 ;  /* 0x0000000000ff7886 */ /* 0x000fe20000020100 */
[----:B------:R-:W-:-:S13]  /*2960*/  PLOP3.LUT P0, PT, PT, PT, UP1, 0x80, 0x8 ;  /* 0x000000000008781c */ /* 0x000fda0003f0f018 */
[----:B-1----:R-:W-:Y:S02]  /*2970*/  @P0 MOV R0, R4 ;  /* 0x0000000400000202 */ /* 0x002fe40000000f00 */
[----:B------:R-:W-:Y:S02]  /*2980*/  @P0 LOP3.LUT R4, R5, 0xffff, RZ, 0xc0, !PT ;  /* 0x0000ffff05040812 */ /* 0x000fe400078ec0ff */
[----:B------:R-:W-:Y:S02]  /*2990*/  @P0 R2UR UR6, R0 ;  /* 0x00000000000602ca */ /* 0x000fe400000e0000 */
[----:B------:R-:W-:-:S11]  /*29a0*/  @P0 R2UR UR5, R4 ;  /* 0x00000000040502ca */ /* 0x000fd600000e0000 */
[----:B------:R-:W-:Y:S02]  /*29b0*/  @UP1 UMOV UR45, UR6 ;  /* 0x00000006002d1c82 */ /* 0x000fe40008000000 */
[----:B------:R-:W-:Y:S01]  /*29c0*/  @UP1 UMOV UR44, UR5 ;  /* 0x00000005002c1c82 */ /* 0x000fe20008000000 */
[----:B------:R-:W-:Y:S05]  /*29d0*/  BRA.U !UP0, `(.L_x_38) ;  /* 0x0000000108d47547 */ /* 0x000fea000b800000 */
[----:B------:R-:W1:Y:S01]  /*29e0*/  LDCU.128 UR16, c[0x0][0xb10] ;  /* 0x00016200ff1077ac */ /* 0x000e620008000c00 */
[----:B------:R-:W2:Y:S01]  /*29f0*/  LDCU UR21, c[0x0][0xb20] ;  /* 0x00016400ff1577ac */ /* 0x000ea20008000800 */
[----:B------:R-:W3:Y:S01]  /*2a00*/  LDCU UR20, c[0x0][0xb0c] ;  /* 0x00016180ff1477ac */ /* 0x000ee20008000800 */
[----:B------:R-:W4:Y:S01]  /*2a10*/  LDCU.64 UR8, c[0x0][0xb28] ;  /* 0x00016500ff0877ac */ /* 0x000f220008000a00 */
[----:B------:R-:W-:Y:S02]  /*2a20*/  UISETP.NE.AND UP3, UPT, UR39, 0x1, UPT ;  /* 0x000000012700788c */ /* 0x000fe4000bf65270 */
[----:B-1----:R-:W-:Y:S02]  /*2a30*/  UIMAD.WIDE.U32 UR4, UR48, UR19, URZ ;  /* 0x00000013300472a5 */ /* 0x002fe4000f8e00ff */
[----:B------:R-:W-:Y:S02]  /*2a40*/  UIMAD.WIDE.U32 UR6, UR49, UR16, URZ ;  /* 0x00000010310672a5 */ /* 0x000fe4000f8e00ff */
[----:B------:R-:W-:-:S02]  /*2a50*/  UISETP.NE.AND UP0, UPT, UR18, 0x1, UPT ;  /* 0x000000011200788c */ /* 0x000fc4000bf05270 */
[----:B------:R-:W-:Y:S01]  /*2a60*/  UIMAD.WIDE.U32 UR12, UR44, UR19, URZ ;  /* 0x000000132c0c72a5 */ /* 0x000fe2000f8e00ff */
[----:B------:R-:W-:Y:S01]  /*2a70*/  UMOV UR4, UR5 ;  /* 0x0000000500047c82 */ /* 0x000fe20008000000 */
[----:B---3--:R-:W-:Y:S02]  /*2a80*/  UISETP.NE.AND UP2, UPT, UR20, 0x1, UPT ;  /* 0x000000011400788c */ /* 0x008fe4000bf45270 */
[----:B--2---:R-:W-:Y:S02]  /*2a90*/  USHF.R.U32.HI UR5, URZ, UR21, UR4 ;  /* 0x00000015ff057299 */ /* 0x004fe40008011604 */
[----:B------:R-:W-:Y:S01]  /*2aa0*/  UIMAD.WIDE.U32 UR14, UR45, UR16, URZ ;  /* 0x000000102d0e72a5 */ /* 0x000fe2000f8e00ff */
[----:B------:R-:W-:Y:S01]  /*2ab0*/  UMOV UR4, UR7 ;  /* 0x0000000700047c82 */ /* 0x000fe20008000000 */
[----:B------:R-:W-:Y:S02]  /*2ac0*/  USEL UR5, UR48, UR5, !UP0 ;  /* 0x0000000530057287 */ /* 0x000fe4000c000000 */
[----:B------:R-:W-:-:S02]  /*2ad0*/  USHF.R.U32.HI UR4, URZ, UR17, UR4 ;  /* 0x00000011ff047299 */ /* 0x000fc40008011604 */
[----:B----4-:R-:W-:Y:S02]  /*2ae0*/  UIMAD.WIDE.U32 UR10, UR5, UR8, URZ ;  /* 0x00000008050a72a5 */ /* 0x010fe4000f8e00ff */
[----:B------:R-:W-:Y:S01]  /*2af0*/  USEL UR6, UR49, UR4, !UP2 ;  /* 0x0000000431067287 */ /* 0x000fe2000d000000 */
[----:B------:R-:W-:Y:S02]  /*2b00*/  UMOV UR14, UR15 ;  /* 0x0000000f000e7c82 */ /* 0x000fe40008000000 */
[----:B------:R-:W-:Y:S01]  /*2b10*/  UMOV UR4, UR13 ;  /* 0x0000000d00047c82 */ /* 0x000fe20008000000 */
[----:B------:R-:W-:Y:S01]  /*2b20*/  UIMAD.WIDE.U32 UR12, UR6, UR8, URZ ;  /* 0x00000008060c72a5 */ /* 0x000fe2000f8e00ff */
[----:B------:R-:W-:Y:S01]  /*2b30*/  UMOV UR10, UR11 ;  /* 0x0000000b000a7c82 */ /* 0x000fe20008000000 */
[----:B------:R-:W-:Y:S02]  /*2b40*/  USHF.R.U32.HI UR4, URZ, UR21, UR4 ;  /* 0x00000015ff047299 */ /* 0x000fe40008011604 */
[----:B------:R-:W-:-:S03]  /*2b50*/  @UP3 USHF.R.U32.HI UR5, URZ, UR9, UR10 ;  /* 0x00000009ff053299 */ /* 0x000fc6000801160a */
[----:B------:R-:W-:Y:S01]  /*2b60*/  UMOV UR12, UR13 ;  /* 0x0000000d000c7c82 */ /* 0x000fe20008000000 */
[----:B------:R-:W-:Y:S02]  /*2b70*/  USHF.R.U32.HI UR17, URZ, UR17, UR14 ;  /* 0x00000011ff117299 */ /* 0x000fe4000801160e */
[----:B------:R-:W-:Y:S02]  /*2b80*/  USEL UR4, UR44, UR4, !UP0 ;  /* 0x000000042c047287 */ /* 0x000fe4000c000000 */
[----:B------:R-:W-:Y:S02]  /*2b90*/  @UP3 USHF.R.U32.HI UR6, URZ, UR9, UR12 ;  /* 0x00000009ff063299 */ /* 0x000fe4000801160c */
[----:B------:R-:W-:Y:S02]  /*2ba0*/  UIMAD UR7, UR39, UR5, URZ ;  /* 0x00000005270772a4 */ /* 0x000fe4000f8e02ff */
[----:B------:R-:W-:Y:S02]  /*2bb0*/  USEL UR5, UR45, UR17, !UP2 ;  /* 0x000000112d057287 */ /* 0x000fe4000d000000 */
[----:B------:R-:W-:-:S02]  /*2bc0*/  UIMAD UR12, UR39, UR6, URZ ;  /* 0x00000006270c72a4 */ /* 0x000fc4000f8e02ff */
[----:B------:R-:W-:Y:S02]  /*2bd0*/  UISETP.GE.AND UP0, UPT, UR4, UR7, UPT ;  /* 0x000000070400728c */ /* 0x000fe4000bf06270 */
[----:B------:R-:W-:Y:S02]  /*2be0*/  UIMAD.WIDE.U32 UR10, UR4, UR8, URZ ;  /* 0x00000008040a72a5 */ /* 0x000fe4000f8e00ff */
[----:B------:R-:W-:Y:S02]  /*2bf0*/  UISETP.GE.OR UP0, UPT, UR5, UR12, UP0 ;  /* 0x0000000c0500728c */ /* 0x000fe40008706670 */
[----:B------:R-:W-:Y:S02]  /*2c00*/  UIMAD.WIDE.U32 UR12, UR5, UR8, URZ ;  /* 0x00000008050c72a5 */ /* 0x000fe4000f8e00ff */
[----:B------:R-:W-:Y:S01]  /*2c10*/  UIADD3 UR10, UPT, UPT, -UR4, URZ, URZ ;  /* 0x000000ff040a7290 */ /* 0x000fe2000fffe1ff */
[----:B------:R-:W-:Y:S01]  /*2c20*/  UMOV UR8, UR11 ;  /* 0x0000000b00087c82 */ /* 0x000fe20008000000 */
[----:B------:R-:W-:-:S02]  /*2c30*/  UIADD3 UR11, UPT, UPT, -UR5, URZ, URZ ;  /* 0x000000ff050b7290 */ /* 0x000fc4000fffe1ff */
[----:B------:R-:W-:-:S03]  /*2c40*/  USHF.R.U32.HI UR8, URZ, UR9, UR8 ;  /* 0x00000009ff087299 */ /* 0x000fc60008011608 */
[----:B------:R-:W-:Y:S01]  /*2c50*/  @!UP0 UMOV UR7, UR13 ;  /* 0x0000000d00078c82 */ /* 0x000fe20008000000 */
[----:B------:R-:W-:Y:S02]  /*2c60*/  UIMAD UR10, UR18, UR10, UR44 ;  /* 0x0000000a120a72a4 */ /* 0x000fe4000f8e022c */
[----:B------:R-:W-:Y:S02]  /*2c70*/  USEL UR8, UR4, UR8, !UP3 ;  /* 0x0000000804087287 */ /* 0x000fe4000d800000 */
[----:B------:R-:W-:Y:S02]  /*2c80*/  @!UP0 USHF.R.U32.HI UR7, URZ, UR9, UR7 ;  /* 0x00000009ff078299 */ /* 0x000fe40008011607 */
[----:B------:R-:W-:Y:S02]  /*2c90*/  UIADD3 UR9, UPT, UPT, -UR8, URZ, URZ ;  /* 0x000000ff08097290 */ /* 0x000fe4000fffe1ff */
[----:B------:R-:W-:Y:S02]  /*2ca0*/  @!UP0 USEL UR7, UR5, UR7, !UP3 ;  /* 0x0000000705078287 */ /* 0x000fe4000d800000 */
[----:B------:R-:W-:-:S02]  /*2cb0*/  UIMAD UR9, UR39, UR9, UR4 ;  /* 0x00000009270972a4 */ /* 0x000fc4000f8e0204 */
[----:B------:R-:W-:Y:S02]  /*2cc0*/  @!UP0 UIADD3 UR8, UPT, UPT, UR8, -UR7, URZ ;  /* 0x8000000708088290 */ /* 0x000fe4000fffe0ff */
[----:B------:R-:W-:Y:S02]  /*2cd0*/  @!UP0 UIMAD UR7, UR9, UR6, UR7 ;  /* 0x00000006090782a4 */ /* 0x000fe4000f8e0207 */
[----:B------:R-:W-:Y:S02]  /*2ce0*/  @!UP0 UIMAD UR4, UR39, UR8, UR5 ;  /* 0x00000008270482a4 */ /* 0x000fe4000f8e0205 */
[----:B------:R-:W-:Y:S02]  /*2cf0*/  UIMAD UR6, UR20, UR11, UR45 ;  /* 0x0000000b140672a4 */ /* 0x000fe4000f8e022d */
[----:B------:R-:W-:Y:S01]  /*2d00*/  UIMAD UR44, UR4, UR18, UR10 ;  /* 0x00000012042c72a4 */ /* 0x000fe2000f8e020a */
[----:B------:R-:W-:Y:S02]  /*2d10*/  @!UP0 UMOV UR5, UR7 ;  /* 0x0000000700058c82 */ /* 0x000fe40008000000 */
[----:B------:R-:W-:-:S12]  /*2d20*/  UIMAD UR45, UR5, UR20, UR6 ;  /* 0x00000014052d72a4 */ /* 0x000fd8000f8e0206 */
.L_x_38:
[----:B------:R-:W1:Y:S02]  /*2d30*/  LDCU UR4, c[0x0][0xb30] ;  /* 0x00016600ff0477ac */ /* 0x000e640008000800 */
[----:B-1----:R-:W-:-:S09]  /*2d40*/  UISETP.NE.AND UP0, UPT, UR4, 0x1, UPT ;  /* 0x000000010400788c */ /* 0x002fd2000bf05270 */
[----:B------:R-:W-:Y:S05]  /*2d50*/  BRA.U UP0, `(.L_x_39) ;  /* 0x0000000100447547 */ /* 0x000fea000b800000 */
[----:B------:R-:W1:Y:S01]  /*2d60*/  LDCU.128 UR8, c[0x0][0xb10] ;  /* 0x00016200ff0877ac */ /* 0x000e620008000c00 */
[----:B------:R-:W2:Y:S01]  /*2d70*/  LDCU UR12, c[0x0][0xb0c] ;  /* 0x00016180ff0c77ac */ /* 0x000ea20008000800 */
[----:B------:R-:W3:Y:S01]  /*2d80*/  LDCU UR13, c[0x0][0xb20] ;  /* 0x00016400ff0d77ac */ /* 0x000ee20008000800 */
[----:B-1----:R-:W-:Y:S02]  /*2d90*/  UIMAD.WIDE.U32 UR6, UR45, UR8, URZ ;  /* 0x000000082d0672a5 */ /* 0x002fe4000f8e00ff */
[----:B------:R-:W-:Y:S02]  /*2da0*/  UIMAD.WIDE.U32 UR4, UR44, UR11, URZ ;  /* 0x0000000b2c0472a5 */ /* 0x000fe4000f8e00ff */
[----:B--2---:R-:W-:Y:S02]  /*2db0*/  UISETP.NE.AND UP2, UPT, UR12, 0x1, UPT ;  /* 0x000000010c00788c */ /* 0x004fe4000bf45270 */
[----:B------:R-:W-:Y:S01]  /*2dc0*/  UISETP.NE.AND UP0, UPT, UR10, 0x1, UPT ;  /* 0x000000010a00788c */ /* 0x000fe2000bf05270 */
[----:B------:R-:W-:-:S02]  /*2dd0*/  UMOV UR6, UR7 ;  /* 0x0000000700067c82 */ /* 0x000fc40008000000 */
[----:B------:R-:W-:Y:S01]  /*2de0*/  UMOV UR4, UR5 ;  /* 0x0000000500047c82 */ /* 0x000fe20008000000 */
[----:B------:R-:W-:Y:S02]  /*2df0*/  USHF.R.U32.HI UR6, URZ, UR9, UR6 ;  /* 0x00000009ff067299 */ /* 0x000fe40008011606 */
[----:B---3--:R-:W-:Y:S02]  /*2e00*/  USHF.R.U32.HI UR4, URZ, UR13, UR4 ;  /* 0x0000000dff047299 */ /* 0x008fe40008011604 */
[----:B------:R-:W-:Y:S02]  /*2e10*/  USEL UR5, UR45, UR6, !UP2 ;  /* 0x000000062d057287 */ /* 0x000fe4000d000000 */
[----:B------:R-:W-:-:S04]  /*2e20*/  USEL UR4, UR44, UR4, !UP0 ;  /* 0x000000042c047287 */ /* 0x000fc8000c000000 */
[----:B------:R-:W-:Y:S02]  /*2e30*/  UIADD3 UR6, UPT, UPT, UR5, -UR4, URZ ;  /* 0x8000000405067290 */ /* 0x000fe4000fffe0ff */
[----:B------:R-:W-:Y:S02]  /*2e40*/  UIADD3 UR4, UPT, UPT, -UR5, UR4, URZ ;  /* 0x0000000405047290 */ /* 0x000fe4000fffe1ff */
[----:B------:R-:W-:Y:S02]  /*2e50*/  UIMAD UR44, UR6, UR10, UR44 ;  /* 0x0000000a062c72a4 */ /* 0x000fe4000f8e022c */
[----:B------:R-:W-:-:S12]  /*2e60*/  UIMAD UR45, UR4, UR12, UR45 ;  /* 0x0000000c042d72a4 */ /* 0x000fd8000f8e022d */
.L_x_39:
[----:B------:R-:W-:Y:S02]  /*2e70*/  R2UR UR5, R49 ;  /* 0x00000000310572ca */ /* 0x000fe400000e0000 */
[----:B------:R-:W-:Y:S02]  /*2e80*/  R2UR UR4, R48 ;  /* 0x00000000300472ca */ /* 0x000fe400000e0000 */
[----:B------:R-:W-:Y:S02]  /*2e90*/  PLOP3.LUT P1, PT, PT, PT, PT, 0x80, 0x8 ;  /* 0x000000000008781c */ /* 0x000fe40003f2f070 */
[----:B------:R-:W-:-:S07]  /*2ea0*/  LOP3.LUT R2, R2, 0x1, RZ, 0x3c, !PT ;  /* 0x0000000102027812 */ /* 0x000fce00078e3cff */
[----:B------:R-:W-:Y:S02]  /*2eb0*/  UIADD3 UR21, UPT, UPT, UR45, UR5, URZ ;  /* 0x000000052d157290 */ /* 0x000fe4000fffe0ff */
[----:B------:R-:W-:Y:S01]  /*2ec0*/  UIADD3 UR19, UPT, UPT, UR44, UR4, URZ ;  /* 0x000000042c137290 */ /* 0x000fe2000fffe0ff */
[----:B------:R-:W-:Y:S11]  /*2ed0*/  BRA.U UP1, `(.L_x_40) ;  /* 0xffffffe901a47547 */ /* 0x000ff6000b83ffff */
[----:B------:R-:W-:Y:S01]  /*2ee0*/  UIADD3 UR24, UPT, UPT, UR24, 0x88, URZ ;  /* 0x0000008818187890 */ /* 0x000fe2000fffe0ff */
[----:B------:R-:W-:-:S03]  /*2ef0*/  MOV R2, UR23 ;  /* 0x0000001700027c02 */ /* 0x000fc60008000f00 */
[----:B------:R-:W-:Y:S01]  /*2f00*/  ULEA UR4, UR25, UR24, 0x3 ;  /* 0x0000001819047291 */ /* 0x000fe2000f8e18ff */
[----:B------:R-:W-:-:S08]  /*2f10*/  SHF.L.U32 R2, R2, 0x1f, RZ ;  /* 0x0000001f02027819 */ /* 0x000fd000000006ff */
[----:B------:R-:W1:Y:S02]  /*2f20*/  SYNCS.PHASECHK.TRANS64.TRYWAIT P0, [UR4], R2 ;  /* 0x00000002ff0075a7 */ /* 0x000e640008001104 */
[----:B-1----:R-:W-:Y:S05]  /*2f30*/  @!P0 BRA `(.L_x_41) ;  /* 0x0000006000848947 */ /* 0x002fea0003800000 */
.L_x_145:
[----:B------:R-:W-:-:S04]  /*2f40*/  UIADD3 UR4, UPT, UPT, UR25, 0x1, URZ ;  /* 0x0000000119047890 */ /* 0x000fc8000fffe0ff */
[----:B------:R-:W-:-:S04]  /*2f50*/  UISETP.NE.AND UP0, UPT, UR4, 0x11, UPT ;  /* 0x000000110400788c */ /* 0x000fc8000bf05270 */
[----:B------:R-:W-:Y:S02]  /*2f60*/  USEL UR5, URZ, 0x1, UP0 ;  /* 0x00000001ff057887 */ /* 0x000fe40008000000 */
[----:B------:R-:W-:Y:S02]  /*2f70*/  USEL UR4, UR4, URZ, UP0 ;  /* 0x000000ff04047287 */ /* 0x000fe40008000000 */
[----:B------:R-:W-:Y:S02]  /*2f80*/  ULOP3.LUT UR6, UR23, UR5, URZ, 0x3c, !UPT ;  /* 0x0000000517067292 */ /* 0x000fe4000f8e3cff */
[----:B------:R-:W-:-:S04]  /*2f90*/  ULEA UR5, UR4, UR24, 0x3 ;  /* 0x0000001804057291 */ /* 0x000fc8000f8e18ff */
[----:B-1----:R-:W-:-:S04]  /*2fa0*/  MOV R2, UR6 ;  /* 0x0000000600027c02 */ /* 0x002fc80008000f00 */
[----:B------:R-:W-:-:S04]  /*2fb0*/  SHF.L.U32 R2, R2, 0x1f, RZ ;  /* 0x0000001f02027819 */ /* 0x000fc800000006ff */
[----:B------:R-:W1:Y:S02]  /*2fc0*/  SYNCS.PHASECHK.TRANS64.TRYWAIT P0, [UR5], R2 ;  /* 0x00000002ff0075a7 */ /* 0x000e640008001105 */
[----:B-1----:R-:W-:Y:S05]  /*2fd0*/  @!P0 BRA `(.L_x_42) ;  /* 0x0000006000748947 */ /* 0x002fea0003800000 */
.L_x_147:
        /* <DEDUP_REMOVED lines=10> */
.L_x_149:
        /* <DEDUP_REMOVED lines=10> */
.L_x_151:
        /* <DEDUP_REMOVED lines=10> */
.L_x_153:
        /* <DEDUP_REMOVED lines=10> */
.L_x_155:
        /* <DEDUP_REMOVED lines=10> */
.L_x_157:
        /* <DEDUP_REMOVED lines=10> */
.L_x_159:
        /* <DEDUP_REMOVED lines=10> */
.L_x_161:
        /* <DEDUP_REMOVED lines=10> */
.L_x_163:
        /* <DEDUP_REMOVED lines=10> */
.L_x_165:
        /* <DEDUP_REMOVED lines=10> */
.L_x_167:
        /* <DEDUP_REMOVED lines=10> */
.L_x_169:
        /* <DEDUP_REMOVED lines=10> */
.L_x_171:
        /* <DEDUP_REMOVED lines=10> */
.L_x_173:
        /* <DEDUP_REMOVED lines=10> */
.L_x_175:
[----:B------:R-:W-:-:S04]  /*38a0*/  UIADD3 UR4, UPT, UPT, UR4, 0x1, URZ ;  /* 0x0000000104047890 */ /* 0x000fc8000fffe0ff */
[----:B------:R-:W-:-:S04]  /*38b0*/  UISETP.NE.AND UP0, UPT, UR4, 0x11, UPT ;  /* 0x000000110400788c */ /* 0x000fc8000bf05270 */
[----:B------:R-:W-:Y:S02]  /*38c0*/  USEL UR5, URZ, 0x1, UP0 ;  /* 0x00000001ff057887 */ /* 0x000fe40008000000 */
[----:B------:R-:W-:Y:S02]  /*38d0*/  USEL UR4, UR4, URZ, UP0 ;  /* 0x000000ff04047287 */ /* 0x000fe40008000000 */
[----:B------:R-:W-:Y:S02]  /*38e0*/  ULOP3.LUT UR5, UR6, UR5, URZ, 0x3c, !UPT ;  /* 0x0000000506057292 */ /* 0x000fe4000f8e3cff */
[----:B------:R-:W-:-:S04]  /*38f0*/  ULEA UR4, UR4, UR24, 0x3 ;  /* 0x0000001804047291 */ /* 0x000fc8000f8e18ff */
[----:B-1----:R-:W-:Y:S02]  /*3900*/  IMAD.U32 R2, RZ, RZ, UR5 ;  /* 0x00000005ff027e24 */ /* 0x002fe4000f8e00ff */
[----:B------:R-:W-:-:S03]  /*3910*/  MOV R0, UR4 ;  /* 0x0000000400007c02 */ /* 0x000fc60008000f00 */
[----:B------:R-:W-:-:S07]  /*3920*/  SHF.L.U32 R2, R2, 0x1f, RZ ;  /* 0x0000001f02027819 */ /* 0x000fce00000006ff */
.L_x_57:
[----:B-1----:R1:W2:Y:S02]  /*3930*/  SYNCS.PHASECHK.TRANS64.TRYWAIT P0, [R0+URZ], R2 ;  /* 0x00000002000075a7 */ /* 0x0022a400080011ff */
[----:B--2---:R-:W-:Y:S05]  /*3940*/  @!P0 NANOSLEEP.SYNCS 0x989680 ;  /* 0x009896800000895d */ /* 0x004fea0003900000 */
[----:B------:R-:W2:Y:S02]  /*3950*/  @!P0 SYNCS.PHASECHK.TRANS64 P0, [R0+URZ], R2 ;  /* 0x00000002000085a7 */ /* 0x000ea400080010ff */
[----:B--2---:R-:W-:Y:S05]  /*3960*/  @P0 EXIT ;  /* 0x000000000000094d */ /* 0x004fea0003800000 */
[----:B------:R-:W-:Y:S05]  /*3970*/  BRA `(.L_x_57) ;  /* 0xfffffffc00ec7947 */ /* 0x000fea000383ffff */
.L_x_22:
[----:B------:R-:W2:Y:S02]  /*3980*/  S2UR UR4, SR_CgaCtaId ;  /* 0x00000000000479c3 */ /* 0x000ea40000008800 */
[----:B--2---:R-:W-:-:S04]  /*3990*/  UISETP.NE.AND UP0, UPT, UR4, URZ, UPT ;  /* 0x000000ff0400728c */ /* 0x004fc8000bf05270 */
[----:B------:R-:W-:-:S09]  /*39a0*/  UISETP.NE.OR UP0, UPT, UR18, 0x1, UP0 ;  /* 0x000000011200788c */ /* 0x000fd20008705670 */
[----:B------:R-:W-:Y:S05]  /*39b0*/  BRA.U UP0, `(.L_x_58) ;  /* 0x0000000100b47547 */ /* 0x000fea000b800000 */
[----:B------:R-:W2:Y:S01]  /*39c0*/  S2UR UR5, SR_CgaCtaId ;  /* 0x00000000000579c3 */ /* 0x000ea20000008800 */
[----:B------:R-:W-:Y:S01]  /*39d0*/  UMOV UR4, 0x400 ;  /* 0x0000040000047882 */ /* 0x000fe20000000000 */
[----:B------:R-:W-:Y:S01]  /*39e0*/  HFMA2 R2, -RZ, RZ, 0, 5.9604644775390625e-08 ;  /* 0x00000001ff027431 */ /* 0x000fe200000001ff */
[----:B------:R-:W-:Y:S01]  /*39f0*/  ISETP.GE.U32.AND P0, PT, R3, 0x2, PT ;  /* 0x000000020300780c */ /* 0x000fe20003f06070 */
[----:B------:R-:W-:Y:S01]  /*3a00*/  IMAD.MOV.U32 R8, RZ, RZ, RZ ;  /* 0x000000ffff087224 */ /* 0x000fe200078e00ff */
[----:B--2---:R-:W-:-:S04]  /*3a10*/  ULEA UR4, UR5, UR4, 0x18 ;  /* 0x0000000405047291 */ /* 0x004fc8000f8ec0ff */
[----:B------:R-:W-:Y:S02]  /*3a20*/  UIADD3 UR5, UPT, UPT, UR4, 0x158, URZ ;  /* 0x0000015804057890 */ /* 0x000fe4000fffe0ff */
[----:B------:R-:W-:Y:S02]  /*3a30*/  UIADD3 UR8, UPT, UPT, UR4, 0x150, URZ ;  /* 0x0000015004087890 */ /* 0x000fe4000fffe0ff */
[----:B------:R-:W-:-:S12]  /*3a40*/  UPRMT UR5, URZ, 0x654, UR5 ;  /* 0x00000654ff057896 */ /* 0x000fd80008000005 */
.L_x_61:
[----:B------:R-:W-:Y:S01]  /*3a50*/  SHF.L.U32 R6, R2, 0x1f, RZ ;  /* 0x0000001f02067819 */ /* 0x000fe200000006ff */
[----:B------:R-:W-:Y:S02]  /*3a60*/  IMAD.U32 R4, RZ, RZ, UR8 ;  /* 0x00000008ff047e24 */ /* 0x000fe4000f8e00ff */
[----:B------:R-:W-:Y:S01]  /*3a70*/  @!P0 IMAD.MOV.U32 R5, RZ, RZ, 0x10 ;  /* 0x00000010ff058424 */ /* 0x000fe200078e00ff */
[----:B------:R-:W2:Y:S02]  /*3a80*/  SYNCS.PHASECHK.TRANS64.TRYWAIT P1, [UR4+0x158], R6 ;  /* 0x00015806ff0075a7 */ /* 0x000ea40008021104 */
[----:B------:R-:W-:-:S04]  /*3a90*/  PRMT R4, R3, 0x654, R4 ;  /* 0x0000065403047816 */ /* 0x000fc80000000004 */
[----:B------:R-:W-:Y:S01]  /*3aa0*/  SEL R0, R4, R0, !P0 ;  /* 0x0000000004007207 */ /* 0x000fe20004000000 */
[----:B--2---:R-:W-:Y:S06]  /*3ab0*/  @!P1 BRA `(.L_x_59) ;  /* 0x0000005c00249947 */ /* 0x004fec0003800000 */
.L_x_177:
[----:B------:R-:W-:Y:S01]  /*3ac0*/  UIADD3 UR6, UPT, UPT, UR4, 0x190, URZ ;  /* 0x0000019004067890 */ /* 0x000fe2000fffe0ff */
[----:B------:R3:W-:Y:S01]  /*3ad0*/  @!P0 SYNCS.ARRIVE.TRANS64.RED RZ, [R0+URZ], R5 ;  /* 0x0000000500ff89a7 */ /* 0x0007e200080004ff */
[----:B------:R-:W-:Y:S01]  /*3ae0*/  UIADD3 UR7, UPT, UPT, UR4, 0x150, URZ ;  /* 0x0000015004077890 */ /* 0x000fe2000fffe0ff */
[----:B------:R-:W-:-:S08]  /*3af0*/  LOP3.LUT R2, R2, 0x1, RZ, 0x3c, !PT ;  /* 0x0000000102027812 */ /* 0x000fd000078e3cff */
[----:B------:R-:W-:Y:S06]  /*3b00*/  UGETNEXTWORKID.BROADCAST [UR6], [UR7] ;  /* 0x00000000060073ca */ /* 0x000fec0008000100 */
[----:B---3--:R-:W-:-:S04]  /*3b10*/  SHF.L.U32 R5, R8, 0x1f, RZ ;  /* 0x0000001f08057819 */ /* 0x008fc800000006ff */
[----:B------:R-:W3:Y:S02]  /*3b20*/  SYNCS.PHASECHK.TRANS64.TRYWAIT P1, [UR4+0x150], R5 ;  /* 0x00015005ff0075a7 */ /* 0x000ee40008021104 */
[----:B---3--:R-:W-:Y:S05]  /*3b30*/  @!P1 BRA `(.L_x_60) ;  /* 0x0000005c001c9947 */ /* 0x008fea0003800000 */
.L_x_179:
[----:B--2---:R-:W2:Y:S01]  /*3b40*/  LDS.128 R4, [UR4+0x190] ;  /* 0x00019004ff047984 */ /* 0x004ea20008000c00 */
[----:B------:R-:W-:Y:S01]  /*3b50*/  LOP3.LUT R8, R8, 0x1, RZ, 0x3c, !PT ;  /* 0x0000000108087812 */ /* 0x000fe200078e3cff */
[----:B------:R-:W-:Y:S01]  /*3b60*/  @!PT LDS RZ, [RZ] ;  /* 0x00000000fffff984 */ /* 0x000fe20000000800 */
[----:B------:R-:W-:Y:S01]  /*3b70*/  @!PT LDS RZ, [RZ] ;  /* 0x00000000fffff984 */ /* 0x000fe20000000800 */
[----:B------:R-:W-:Y:S01]  /*3b80*/  @!PT LDS RZ, [RZ] ;  /* 0x00000000fffff984 */ /* 0x000fe20000000800 */
[----:B------:R-:W-:Y:S01]  /*3b90*/  @!PT LDS RZ, [RZ] ;  /* 0x00000000fffff984 */ /* 0x000fe20000000800 */
[----:B------:R3:W-:Y:S06]  /*3ba0*/  MEMBAR.ALL.CTA ;  /* 0x0000000000007992 */ /* 0x0007ec0000008000 */
[----:B---3--:R-:W3:Y:S02]  /*3bb0*/  FENCE.VIEW.ASYNC.S ;  /* 0x00000000000073c6 */ /* 0x008ee40000000000 */
[----:B---3--:R-:W-:Y:S01]  /*3bc0*/  SYNCS.ARRIVE.TRANS64.RED.A1T0 RZ, [UR5], RZ ;  /* 0x000000ffffff79a7 */ /* 0x008fe20008100405 */
[----:B--2---:R-:W-:-:S13]  /*3bd0*/  LOP3.LUT P1, RZ, R6, 0x1, RZ, 0xc0, !PT ;  /* 0x0000000106ff7812 */ /* 0x004fda000782c0ff */
[----:B------:R-:W-:Y:S05]  /*3be0*/  @P1 BRA `(.L_x_61) ;  /* 0xfffffffc00981947 */ /* 0x000fea000383ffff */
[----:B------:R-:W-:-:S04]  /*3bf0*/  SHF.L.U32 R0, R2, 0x1f, RZ ;  /* 0x0000001f02007819 */ /* 0x000fc800000006ff */
[----:B------:R-:W2:Y:S02]  /*3c00*/  SYNCS.PHASECHK.TRANS64 P0, [UR4+0x158], R0 ;  /* 0x00015800ff0075a7 */ /* 0x000ea40008001004 */
[----:B-12---:R-:W-:Y:S05]  /*3c10*/  @P0 EXIT ;  /* 0x000000000000094d */ /* 0x006fea0003800000 */
[----:B------:R-:W-:-:S07]  /*3c20*/  MOV R0, UR4 ;  /* 0x0000000400007c02 */ /* 0x000fce0008000f00 */
.L_x_62:
[----:B-1----:R-:W-:-:S04]  /*3c30*/  SHF.L.U32 R3, R2, 0x1f, RZ ;  /* 0x0000001f02037819 */ /* 0x002fc800000006ff */
[----:B------:R1:W2:Y:S03]  /*3c40*/  SYNCS.PHASECHK.TRANS64.TRYWAIT P0, [R0+URZ+0x158], R3 ;  /* 0x00015803000075a7 */ /* 0x0002a600080011ff */
[----:B--2---:R-:W-:Y:S05]  /*3c50*/  @!P0 NANOSLEEP.SYNCS 0x989680 ;  /* 0x009896800000895d */ /* 0x004fea0003900000 */
[----:B------:R-:W2:Y:S02]  /*3c60*/  @!P0 SYNCS.PHASECHK.TRANS64 P0, [R0+URZ+0x158], R3 ;  /* 0x00015803000085a7 */ /* 0x000ea400080010ff */
[----:B--2---:R-:W-:Y:S05]  /*3c70*/  @P0 EXIT ;  /* 0x000000000000094d */ /* 0x004fea0003800000 */
[----:B------:R-:W-:Y:S05]  /*3c80*/  BRA `(.L_x_62) ;  /* 0xfffffffc00e87947 */ /* 0x000fea000383ffff */
.L_x_58:
[----:B------:R-:W-:Y:S05]  /*3c90*/  BRA.U UP4, `(.L_x_63) ;  /* 0x00000011049c7547 */ /* 0x000fea000b800000 */
[----:B------:R-:W2:Y:S01]  /*3ca0*/  S2UR UR4, SR_CgaCtaId ;  /* 0x00000000000479c3 */ /* 0x000ea20000008800 */
[----:B------:R-:W-:Y:S01]  /*3cb0*/  UMOV UR5, 0x40 ;  /* 0x0000004000057882 */ /* 0x000fe20000000000 */
[----:B------:R-:W-:Y:S01]  /*3cc0*/  NOP ;  /* 0x0000000000007918 */ /* 0x000fe20000000000 */
[----:B------:R-:W-:Y:S01]  /*3cd0*/  UMOV UR6, 0x400 ;  /* 0x0000040000067882 */ /* 0x000fe20000000000 */
[----:B--2---:R-:W-:Y:S02]  /*3ce0*/  ULEA UR5, UR4, UR5, 0x18 ;  /* 0x0000000504057291 */ /* 0x004fe4000f8ec0ff */
[----:B------:R-:W-:-:S07]  /*3cf0*/  ULEA UR6, UR4, UR6, 0x18 ;  /* 0x0000000604067291 */ /* 0x000fce000f8ec0ff */
[----:B------:R-:W2:Y:S02]  /*3d00*/  LDS.U8 R3, [UR5+0x1c] ;  /* 0x00001c05ff037984 */ /* 0x000ea40008000000 */
[----:B--2---:R-:W-:-:S13]  /*3d10*/  ISETP.NE.AND P0, PT, R3, RZ, PT ;  /* 0x000000ff0300720c */ /* 0x004fda0003f05270 */
[----:B------:R-:W-:Y:S05]  /*3d20*/  @P0 BRA `(.L_x_64) ;  /* 0x0000000400080947 */ /* 0x000fea0003800000 */
[----:B------:R-:W-:Y:S02]  /*3d30*/  UISETP.NE.U32.AND UP1, UPT, UR41, 0x1, UPT ;  /* 0x000000012900788c */ /* 0x000fe4000bf25070 */
[----:B------:R-:W-:-:S07]  /*3d40*/  UIADD3 UR7, UPT, UPT, UR5, 0x8, URZ ;  /* 0x0000000805077890 */ /* 0x000fce000fffe0ff */
[----:B------:R-:W-:Y:S05]  /*3d50*/  BRA.U !UP1, `(.L_x_65) ;  /* 0x00000001099c7547 */ /* 0x000fea000b800000 */
[----:B------:R-:W-:Y:S01]  /*3d60*/  ELECT P0, URZ, PT ;  /* 0x0000000000ff782f */ /* 0x000fe20003800000 */
[----:B------:R-:W-:-:S12]  /*3d70*/  BSSY B0, `(.L_x_65) ;  /* 0x0000025000007945 */ /* 0x000fd80003800000 */
[----:B------:R-:W-:Y:S05]  /*3d80*/  @!P0 BRA `(.L_x_66) ;  /* 0x00000000008c8947 */ /* 0x000fea0003800000 */
[----:B------:R-:W-:-:S05]  /*3d90*/  UMOV UR4, 0x10 ;  /* 0x0000001000047882 */ /* 0x000fca0000000000 */
[----:B------:R-:W-:Y:S04]  /*3da0*/  DEPBAR.LE SB2, 0x36 ;  /* 0x0000ad800000791a */ /* 0x000fe80000000000 */
[----:B------:R-:W2:Y:S02]  /*3db0*/  UTCATOMSWS.2CTA.FIND_AND_SET.ALIGN UP0, UR4, UR4 ;  /* 0x00000004000475e3 */ /* 0x000ea40008200800 */
[----:B--2---:R-:W-:Y:S01]  /*3dc0*/  MOV R10, UR4 ;  /* 0x00000004000a7c02 */ /* 0x004fe20008000f00 */
[----:B------:R-:W-:Y:S06]  /*3dd0*/  BRA.U UP0, `(.L_x_67) ;  /* 0x0000000100187547 */ /* 0x000fec000b800000 */
.L_x_68:
[----:B------:R-:W-:Y:S05]  /*3de0*/  NANOSLEEP 0x64 ;  /* 0x000000640000795d */ /* 0x000fea0003800000 */
[----:B------:R-:W-:-:S05]  /*3df0*/  UMOV UR4, 0x10 ;  /* 0x0000001000047882 */ /* 0x000fca0000000000 */
[----:B------:R-:W-:Y:S04]  /*3e00*/  DEPBAR.LE SB2, 0x36 ;  /* 0x0000ad800000791a */ /* 0x000fe80000000000 */
[----:B------:R-:W2:Y:S02]  /*3e10*/  UTCATOMSWS.2CTA.FIND_AND_SET.ALIGN UP0, UR4, UR4 ;  /* 0x00000004000475e3 */ /* 0x000ea40008200800 */
[----:B--2---:R-:W-:Y:S01]  /*3e20*/  MOV R10, UR4 ;  /* 0x00000004000a7c02 */ /* 0x004fe20008000f00 */
[----:B------:R-:W-:Y:S05]  /*3e30*/  BRA.U !UP0, `(.L_x_68) ;  /* 0xfffffffd08e87547 */ /* 0x000fea000b83ffff */
.L_x_67:
[----:B------:R-:W2:Y:S01]  /*3e40*/  LDS R6, [UR5+0x10] ;  /* 0x00001005ff067984 */ /* 0x000ea20008000800 */
[----:B------:R-:W-:Y:S01]  /*3e50*/  IMAD.U32 R3, RZ, RZ, UR6 ;  /* 0x00000006ff037e24 */ /* 0x000fe2000f8e00ff */
[----:B------:R-:W-:-:S03]  /*3e60*/  MOV R4, UR40 ;  /* 0x0000002800047c02 */ /* 0x000fc60008000f00 */
[----:B------:R-:W-:Y:S01]  /*3e70*/  VIADD R3, R3, 0x1a0 ;  /* 0x000001a003037836 */ /* 0x000fe20000000000 */
[----:B--2---:R-:W-:-:S04]  /*3e80*/  SHF.L.U32 R6, R6, 0x1f, RZ ;  /* 0x0000001f06067819 */ /* 0x004fc800000006ff */
[----:B------:R-:W2:Y:S02]  /*3e90*/  SYNCS.PHASECHK.TRANS64.TRYWAIT P0, [UR5+0x8], R6 ;  /* 0x00000806ff0075a7 */ /* 0x000ea40008001105 */
[----:B--2---:R-:W-:Y:S05]  /*3ea0*/  @P0 BRA `(.L_x_69) ;  /* 0x0000000000080947 */ /* 0x004fea0003800000 */
[----:B------:R-:W2:Y:S02]  /*3eb0*/  SYNCS.PHASECHK.TRANS64.TRYWAIT P0, [UR5+0x8], R6 ;  /* 0x00000806ff0075a7 */ /* 0x000ea40008001105 */
[----:B--2---:R-:W-:Y:S05]  /*3ec0*/  @!P0 BRA `(.L_x_70) ;  /* 0x0000005800508947 */ /* 0x004fea0003800000 */
.L_x_69:
[----:B------:R-:W-:Y:S01]  /*3ed0*/  PRMT R4, R4, 0x654, R3 ;  /* 0x0000065404047816 */ /* 0x000fe20000000003 */
[----:B------:R-:W-:Y:S01]  /*3ee0*/  HFMA2 R3, -RZ, RZ, 0, 5.9604644775390625e-08 ;  /* 0x00000001ff037431 */ /* 0x000fe200000001ff */
[----:B------:R-:W-:Y:S01]  /*3ef0*/  UPRMT UR4, UR40, 0x654, UR7 ;  /* 0x0000065428047896 */ /* 0x000fe20008000007 */
[----:B------:R-:W-:Y:S02]  /*3f00*/  IMAD.MOV.U32 R8, RZ, RZ, 0xffff ;  /* 0x0000ffffff087424 */ /* 0x000fe400078e00ff */
[----:B--2---:R-:W-:Y:S02]  /*3f10*/  IMAD.MOV.U32 R6, RZ, RZ, 0x4 ;  /* 0x00000004ff067424 */ /* 0x004fe400078e00ff */
[----:B------:R-:W-:Y:S01]  /*3f20*/  IMAD.SHL.U32 R9, R10, 0x20, RZ ;  /* 0x000000200a097824 */ /* 0x000fe200078e00ff */
[----:B------:R-:W-:Y:S02]  /*3f30*/  MOV R5, UR4 ;  /* 0x0000000400057c02 */ /* 0x000fe40008000f00 */
[-C--:B------:R-:W-:Y:S01]  /*3f40*/  SHF.L.U32 R8, R8, R10.reuse, RZ ;  /* 0x0000000a08087219 */ /* 0x080fe200000006ff */
[----:B------:R2:W-:Y:S01]  /*3f50*/  SYNCS.ARRIVE.TRANS64.RED RZ, [UR4], R6 ;  /* 0x00000006ffff79a7 */ /* 0x0005e20008000404 */
[----:B------:R-:W-:Y:S01]  /*3f60*/  SHF.L.U32 R7, R3, R10, RZ ;  /* 0x0000000a03077219 */ /* 0x000fe200000006ff */
[----:B------:R2:W-:Y:S04]  /*3f70*/  STS [UR6+0x1a0], R9 ;  /* 0x0001a009ff007988 */ /* 0x0005e80008000806 */
[----:B------:R2:W-:Y:S04]  /*3f80*/  STAS [R4.64], R10 ;  /* 0x0000000a04007dbd */ /* 0x0005e8000c0008ff */
[----:B------:R2:W-:Y:S04]  /*3f90*/  ATOMS.OR RZ, [UR5+0x14], R8 ;  /* 0x00001408ffff798c */ /* 0x0005e8000b000005 */
[----:B------:R2:W-:Y:S04]  /*3fa0*/  ATOMS.OR RZ, [UR5+0x18], R7 ;  /* 0x00001807ffff798c */ /* 0x0005e8000b000005 */
[----:B------:R2:W-:Y:S02]  /*3fb0*/  ATOMS.XOR RZ, [UR5+0x10], R3 ;  /* 0x00001003ffff798c */ /* 0x0005e4000b800005 */
.L_x_66:
[----:B-1----:R-:W-:Y:S05]  /*3fc0*/  BSYNC B0 ;  /* 0x0000000000007941 */ /* 0x002fea0003800000 */
.L_x_65:
[----:B------:R-:W-:Y:S05]  /*3fd0*/  BRA.U UP1, `(.L_x_71) ;  /* 0x00000001016c7547 */ /* 0x000fea000b800000 */
[----:B------:R-:W-:-:S03]  /*3fe0*/  UMOV UR4, 0xffffffff ;  /* 0xffffffff00047882 */ /* 0x000fc60000000000 */
[----:B------:R-:W-:Y:S05]  /*3ff0*/  BRA.DIV UR4, `(.L_x_72) ;  /* 0x0000005a041c7947 */ /* 0x000fea000b800000 */
[----:B------:R-:W-:-:S13]  /*4000*/  ELECT P6, URZ, PT ;  /* 0x0000000000ff782f */ /* 0x000fda00038c0000 */
.L_x_182:
[----:B------:R-:W-:Y:S05]  /*4010*/  @!P6 BRA `(.L_x_71) ;  /* 0x00000000005ce947 */ /* 0x000fea0003800000 */
[----:B--2---:R-:W2:Y:S02]  /*4020*/  LDS R4, [UR5+0x10] ;  /* 0x00001005ff047984 */ /* 0x004ea40008000800 */
[----:B--2---:R-:W-:-:S04]  /*4030*/  SHF.L.U32 R4, R4, 0x1f, RZ ;  /* 0x0000001f04047819 */ /* 0x004fc800000006ff */
[----:B------:R-:W2:Y:S02]  /*4040*/  SYNCS.PHASECHK.TRANS64.TRYWAIT P0, [UR5+0x8], R4 ;  /* 0x00000804ff0075a7 */ /* 0x000ea40008001105 */
[----:B--2---:R-:W-:Y:S05]  /*4050*/  @P0 BRA `(.L_x_73) ;  /* 0x0000000000080947 */ /* 0x004fea0003800000 */
[----:B------:R-:W2:Y:S02]  /*4060*/  SYNCS.PHASECHK.TRANS64.TRYWAIT P0, [UR5+0x8], R4 ;  /* 0x00000804ff0075a7 */ /* 0x000ea40008001105 */
[----:B--2---:R-:W-:Y:S05]  /*4070*/  @!P0 BRA `(.L_x_74) ;  /* 0x00000058001c8947 */ /* 0x004fea0003800000 */
.L_x_73:
[----:B------:R-:W3:Y:S01]  /*4080*/  LDS R6, [UR6+0x1a0] ;  /* 0x0001a006ff067984 */ /* 0x000ee20008000800 */
[----:B--2---:R-:W-:Y:S02]  /*4090*/  HFMA2 R3, -RZ, RZ, 0, 5.9604644775390625e-08 ;  /* 0x00000001ff037431 */ /* 0x004fe400000001ff */
[----:B------:R-:W-:Y:S01]  /*40a0*/  IMAD.MOV.U32 R4, RZ, RZ, 0xffff ;  /* 0x0000ffffff047424 */ /* 0x000fe200078e00ff */
[----:B------:R-:W-:Y:S01]  /*40b0*/  UPRMT UR4, UR40, 0x654, UR7 ;  /* 0x0000065428047896 */ /* 0x000fe20008000007 */
[----:B---3--:R-:W-:-:S03]  /*40c0*/  IMAD.SHL.U32 R5, R6, 0x20, RZ ;  /* 0x0000002006057824 */ /* 0x008fc600078e00ff */
[-C--:B------:R-:W-:Y:S02]  /*40d0*/  SHF.L.U32 R4, R4, R6.reuse, RZ ;  /* 0x0000000604047219 */ /* 0x080fe400000006ff */
[----:B------:R-:W-:Y:S01]  /*40e0*/  SHF.L.U32 R6, R3, R6, RZ ;  /* 0x0000000603067219 */ /* 0x000fe200000006ff */
[----:B------:R3:W-:Y:S04]  /*40f0*/  STS [UR6+0x1a0], R5 ;  /* 0x0001a005ff007988 */ /* 0x0007e80008000806 */
[----:B------:R3:W-:Y:S04]  /*4100*/  ATOMS.OR RZ, [UR5+0x14], R4 ;  /* 0x00001404ffff798c */ /* 0x0007e8000b000005 */
[----:B------:R3:W-:Y:S01]  /*4110*/  ATOMS.OR RZ, [UR5+0x18], R6 ;  /* 0x00001806ffff798c */ /* 0x0007e2000b000005 */
[----:B------:R-:W-:Y:S03]  /*4120*/  SYNCS.ARRIVE.TRANS64.RED.A1T0 RZ, [UR4], RZ ;  /* 0x000000ffffff79a7 */ /* 0x000fe60008100404 */
[----:B------:R3:W-:Y:S01]  /*4130*/  ATOMS.XOR RZ, [UR5+0x10], R3 ;  /* 0x00001003ffff798c */ /* 0x0007e2000b800005 */
[----:B------:R-:W-:Y:S05]  /*4140*/  BRA `(.L_x_71) ;  /* 0x0000000000107947 */ /* 0x000fea0003800000 */
.L_x_64:
[----:B------:R-:W-:Y:S02]  /*4150*/  MOV R3, 0xffffffff ;  /* 0xffffffff00037802 */ /* 0x000fe40000000f00 */
[----:B------:R-:W-:-:S03]  /*4160*/  MOV R4, 0x4190 ;  /* 0x0000419000047802 */ /* 0x000fc60000000f00 */
[----:B------:R2:W-:Y:S04]  /*4170*/  STS [UR6+0x1a0], R3 ;  /* 0x0001a003ff007988 */ /* 0x0005e80008000806 */
[----:B-12--5:R-:W-:Y:S05]  /*4180*/  CALL.REL.NOINC `($__internal_1_$__cuda_sm10x_tcgen05_guardrail_trap_phase_invalid_during_alloc) ;  /* 0x0000005c00587944 */ /* 0x026fea0003c00000 */
.L_x_71:
[----:B------:R-:W-:Y:S05]  /*4190*/  WARPSYNC.ALL ;  /* 0x0000000000007948 */ /* 0x000fea0003800000 */
[----:B------:R-:W4:Y:S01]  /*41a0*/  S2UR UR21, SR_CgaCtaId ;  /* 0x00000000001579c3 */ /* 0x000f220000008800 */
[----:B------:R-:W-:Y:S01]  /*41b0*/  UMOV UR4, 0x400 ;  /* 0x0000040000047882 */ /* 0x000fe20000000000 */
[----:B------:R-:W-:-:S06]  /*41c0*/  NOP ;  /* 0x0000000000007918 */ /* 0x000fcc0000000000 */
[----:B------:R-:W-:Y:S06]  /*41d0*/  BAR.ARV 0x6, 0xa0 ;  /* 0x0182800000007b1d */ /* 0x000fec0000002000 */
[----:B------:R-:W1:Y:S01]  /*41e0*/  LDCU UR6, c[0x0][0x390] ;  /* 0x00007200ff0677ac */ /* 0x000e620008000800 */
[----:B------:R-:W-:Y:S01]  /*41f0*/  LOP3.LUT R2, R2, 0xffff, RZ, 0xc0, !PT ;  /* 0x0000ffff02027812 */ /* 0x000fe200078ec0ff */
[----:B--2---:R-:W-:Y:S01]  /*4200*/  IMAD.MOV.U32 R8, RZ, RZ, 0x1 ;  /* 0x00000001ff087424 */ /* 0x004fe200078e00ff */
[----:B------:R-:W-:Y:S01]  /*4210*/  LOP3.LUT R0, R0, 0xffff, RZ, 0xc0, !PT ;  /* 0x0000ffff00007812 */ /* 0x000fe200078ec0ff */
[----:B------:R-:W-:Y:S01]  /*4220*/  UMOV UR25, URZ ;  /* 0x000000ff00197c82 */ /* 0x000fe20008000000 */
[----:B------:R-:W-:Y:S01]  /*4230*/  R2UR UR22, R2 ;  /* 0x00000000021672ca */ /* 0x000fe200000e0000 */
[----:B------:R-:W-:Y:S01]  /*4240*/  IMAD.MOV.U32 R2, RZ, RZ, RZ ;  /* 0x000000ffff027224 */ /* 0x000fe200078e00ff */
[----:B------:R-:W-:Y:S01]  /*4250*/  R2UR UR37, R0 ;  /* 0x00000000002572ca */ /* 0x000fe200000e0000 */
[----:B------:R-:W-:Y:S01]  /*4260*/  IMAD.MOV.U32 R0, RZ, RZ, RZ ;  /* 0x000000ffff007224 */ /* 0x000fe200078e00ff */
[----:B------:R-:W-:Y:S01]  /*4270*/  UMOV UR18, URZ ;  /* 0x000000ff00127c82 */ /* 0x000fe20008000000 */
[----:B----4-:R-:W-:-:S02]  /*4280*/  ULEA UR21, UR21, UR4, 0x18 ;  /* 0x0000000415157291 */ /* 0x010fc4000f8ec0ff */
[----:B------:R-:W-:Y:S02]  /*4290*/  UISETP.NE.AND UP4, UPT, UR41, URZ, UPT ;  /* 0x000000ff2900728c */ /* 0x000fe4000bf85270 */
[----:B------:R-:W-:Y:S02]  /*42a0*/  UIADD3 UR5, UPT, UPT, UR21, 0x3300, URZ ;  /* 0x0000330015057890 */ /* 0x000fe4000fffe0ff */
[----:B------:R-:W-:Y:S02]  /*42b0*/  UIADD3 UR7, UPT, UPT, UR21, 0x25300, URZ ;  /* 0x0002530015077890 */ /* 0x000fe4000fffe0ff */
[----:B-1----:R-:W-:Y:S01]  /*42c0*/  UIADD3 UR6, UPT, UPT, UR6, 0x3f, URZ ;  /* 0x0000003f06067890 */ /* 0x002fe2000fffe0ff */
[----:B---3--:R-:W1:Y:S01]  /*42d0*/  LDS R3, [UR21+0x1a0] ;  /* 0x0001a015ff037984 */ /* 0x008e620008000800 */
[----:B------:R-:W-:Y:S02]  /*42e0*/  UIADD3 UR36, UPT, UPT, UR21, 0x158, URZ ;  /* 0x0000015815247890 */ /* 0x000fe4000fffe0ff */
[----:B------:R-:W-:-:S02]  /*42f0*/  USHF.R.S32.HI UR4, URZ, 0x1f, UR6 ;  /* 0x0000001fff047899 */ /* 0x000fc40008011406 */
[----:B------:R-:W-:Y:S02]  /*4300*/  USHF.R.U32.HI UR5, URZ, 0x4, UR5 ;  /* 0x00000004ff057899 */ /* 0x000fe40008011605 */
[----:B------:R-:W-:Y:S02]  /*4310*/  ULEA.HI UR4, UR4, UR6, URZ, 0x6 ;  /* 0x0000000604047291 */ /* 0x000fe4000f8f30ff */
[----:B------:R-:W-:Y:S02]  /*4320*/  USHF.R.U32.HI UR7, URZ, 0x4, UR7 ;  /* 0x00000004ff077899 */ /* 0x000fe40008011607 */
[----:B------:R-:W-:Y:S02]  /*4330*/  USHF.R.S32.HI UR27, URZ, 0x6, UR4 ;  /* 0x00000006ff1b7899 */ /* 0x000fe40008011404 */
[----:B------:R-:W-:Y:S02]  /*4340*/  UPRMT UR36, URZ, 0x654, UR36 ;  /* 0x00000654ff247896 */ /* 0x000fe40008000024 */
[----:B------:R-:W-:-:S02]  /*4350*/  UISETP.LT.AND UP0, UPT, UR27, 0x1, UPT ;  /* 0x000000011b00788c */ /* 0x000fc4000bf01270 */
[----:B------:R-:W-:Y:S02]  /*4360*/  ULOP3.LUT UR24, UR5, 0x3fff, URZ, 0xc0, !UPT ;  /* 0x00003fff05187892 */ /* 0x000fe4000f8ec0ff */
[----:B------:R-:W-:Y:S02]  /*4370*/  USEL UR38, UR27, 0x1, !UP0 ;  /* 0x000000011b267887 */ /* 0x000fe4000c000000 */
[----:B------:R-:W-:Y:S02]  /*4380*/  ULOP3.LUT UR23, UR7, 0x3fff, URZ, 0xc0, !UPT ;  /* 0x00003fff07177892 */ /* 0x000fe4000f8ec0ff */
[----:B------:R-:W-:Y:S01]  /*4390*/  UIADD3 UR38, UPT, UPT, -UR38, URZ, URZ ;  /* 0x000000ff26267290 */ /* 0x000fe2000fffe1ff */
[----:B------:R-:W-:Y:S01]  /*43a0*/  UMOV UR34, 0x0 ;  /* 0x0000000000227882 */ /* 0x000fe20000000000 */
[----:B------:R-:W-:Y:S01]  /*43b0*/  UMOV UR35, 0x8118490 ;  /* 0x0811849000237882 */ /* 0x000fe20000000000 */
[----:B------:R-:W-:Y:S01]  /*43c0*/  UMOV UR32, 0x0 ;  /* 0x0000000000207882 */ /* 0x000fe20000000000 */
[----:B------:R-:W-:Y:S01]  /*43d0*/  UMOV UR33, 0x8118490 ;  /* 0x0811849000217882 */ /* 0x000fe20000000000 */
[----:B------:R-:W-:Y:S01]  /*43e0*/  UMOV UR30, 0x0 ;  /* 0x00000000001e7882 */ /* 0x000fe20000000000 */
[----:B------:R-:W-:Y:S01]  /*43f0*/  UMOV UR31, 0x8118490 ;  /* 0x08118490001f7882 */ /* 0x000fe20000000000 */
[----:B------:R-:W-:Y:S01]  /*4400*/  UMOV UR28, 0x0 ;  /* 0x00000000001c7882 */ /* 0x000fe20000000000 */
[----:B------:R-:W-:Y:S01]  /*4410*/  UMOV UR29, 0x8118490 ;  /* 0x08118490001d7882 */ /* 0x000fe20000000000 */
[C---:B-1----:R-:W-:Y:S01]  /*4420*/  VIADD R5, R3.reuse, 0x20 ;  /* 0x0000002003057836 */ /* 0x042fe20000000000 */
[----:B------:R-:W-:-:S04]  /*4430*/  LOP3.LUT R4, R3, 0xffff, RZ, 0xc0, !PT ;  /* 0x0000ffff03047812 */ /* 0x000fc800078ec0ff */
[----:B------:R-:W-:-:S05]  /*4440*/  LOP3.LUT R5, R5, 0xffff, RZ, 0xc0, !PT ;  /* 0x0000ffff05057812 */ /* 0x000fca00078ec0ff */
[----:B------:R1:W-:Y:S02]  /*4450*/  STL.64 [R1], R4 ;  /* 0x0000000401007387 */ /* 0x0003e40000100a00 */
.L_x_83:
[----:B-1----:R-:W-:-:S04]  /*4460*/  SHF.L.U32 R5, R2, 0x1f, RZ ;  /* 0x0000001f02057819 */ /* 0x002fc800000006ff */
[----:B------:R-:W1:Y:S02]  /*4470*/  SYNCS.PHASECHK.TRANS64.TRYWAIT P0, [UR21+0x150], R5 ;  /* 0x00015005ff0075a7 */ /* 0x000e640008001115 */
[----:B-1-34-:R-:W-:Y:S05]  /*4480*/  @!P0 BRA `(.L_x_75) ;  /* 0x0000005400308947 */ /* 0x01afea0003800000 */
.L_x_184:
[----:B-1----:R-:W1:Y:S01]  /*4490*/  LDS.128 R4, [UR21+0x190] ;  /* 0x00019015ff047984 */ /* 0x002e620008000c00 */
[----:B------:R-:W-:Y:S01]  /*44a0*/  ULEA UR26, UR25, UR21, 0x3 ;  /* 0x00000015191a7291 */ /* 0x000fe2000f8e18ff */
[----:B------:R-:W-:Y:S01]  /*44b0*/  @!PT LDS RZ, [RZ] ;  /* 0x00000000fffff984 */ /* 0x000fe20000000800 */
[----:B------:R-:W-:Y:S01]  /*44c0*/  @!PT LDS RZ, [RZ] ;  /* 0x00000000fffff984 */ /* 0x000fe20000000800 */
[----:B------:R-:W-:Y:S01]  /*44d0*/  @!PT LDS RZ, [RZ] ;  /* 0x00000000fffff984 */ /* 0x000fe20000000800 */
[----:B------:R-:W-:Y:S01]  /*44e0*/  @!PT LDS RZ, [RZ] ;  /* 0x00000000fffff984 */ /* 0x000fe20000000800 */
[----:B------:R2:W-:Y:S06]  /*44f0*/  MEMBAR.ALL.CTA ;  /* 0x0000000000007992 */ /* 0x0005ec0000008000 */
[----:B--2---:R-:W2:Y:S02]  /*4500*/  FENCE.VIEW.ASYNC.S ;  /* 0x00000000000073c6 */ /* 0x004ea40000000000 */
[----:B--2---:R-:W-:Y:S01]  /*4510*/  SYNCS.ARRIVE.TRANS64.RED.A1T0 RZ, [UR36], RZ ;  /* 0x000000ffffff79a7 */ /* 0x004fe20008100424 */
[----:B-1----:R-:W-:Y:S01]  /*4520*/  LOP3.LUT P3, RZ, R6, 0x1, RZ, 0xc0, !PT ;  /* 0x0000000106ff7812 */ /* 0x002fe2000786c0ff */
[----:B------:R-:W-:-:S12]  /*4530*/  BRA.U UP4, `(.L_x_76) ;  /* 0x00000001040c7547 */ /* 0x000fd8000b800000 */
[----:B------:R-:W-:-:S04]  /*4540*/  SHF.L.U32 R5, R8, 0x1f, RZ ;  /* 0x0000001f08057819 */ /* 0x000fc800000006ff */
[----:B------:R-:W1:Y:S02]  /*4550*/  SYNCS.PHASECHK.TRANS64.TRYWAIT P0, [UR26+0x170], R5 ;  /* 0x00017005ff0075a7 */ /* 0x000e64000800111a */
[----:B-1----:R-:W-:Y:S05]  /*4560*/  @!P0 BRA `(.L_x_77) ;  /* 0x0000005400108947 */ /* 0x002fea0003800000 */
.L_x_76:
[----:B------:R-:W-:Y:S05]  /*4570*/  BRA.U UP4, `(.L_x_78) ;  /* 0x00000005040c7547 */ /* 0x000fea000b800000 */
[----:B------:R-:W2:Y:S02]  /*4580*/  LDCU UR4, c[0x0][0x390] ;  /* 0x00007200ff0477ac */ /* 0x000ea40008000800 */
[----:B--2---:R-:W-:-:S09]  /*4590*/  UISETP.GE.AND UP0, UPT, UR4, 0x1, UPT ;  /* 0x000000010400788c */ /* 0x004fd2000bf06270 */
[----:B------:R-:W-:Y:S05]  /*45a0*/  BRA.U !UP0, `(.L_x_79) ;  /* 0x0000000108f47547 */ /* 0x000fea000b800000 */
[----:B------:R-:W-:Y:S01]  /*45b0*/  ULEA UR4, UR25, UR48, 0x2 ;  /* 0x0000003019047291 */ /* 0x000fe2000f8e10ff */
[----:B-1----:R-:W-:-:S08]  /*45c0*/  SHF.L.U32 R4, R0, 0x1f, RZ ;  /* 0x0000001f00047819 */ /* 0x002fd000000006ff */
[----:B------:R-:W5:Y:S01]  /*45d0*/  LDL R5, [UR4] ;  /* 0x00000004ff057983 */ /* 0x000f620008100800 */
[----:B------:R-:W-:Y:S02]  /*45e0*/  ULEA UR4, UR18, UR21, 0x3 ;  /* 0x0000001512047291 */ /* 0x000fe4000f8e18ff */
[----:B------:R-:W-:Y:S01]  /*45f0*/  UPLOP3.LUT UP2, UPT, UPT, UPT, UPT, 0x40, 0x4 ;  /* 0x000000000004789c */ /* 0x000fe20003f4e870 */
[----:B------:R-:W-:Y:S01]  /*4600*/  UMOV UR20, UR38 ;  /* 0x0000002600147c82 */ /* 0x000fe20008000000 */
[----:B------:R-:W-:-:S05]  /*4610*/  UMOV UR19, UR27 ;  /* 0x0000001b00137c82 */ /* 0x000fca0008000000 */
[----:B------:R1:W2:Y:S01]  /*4620*/  SYNCS.PHASECHK.TRANS64.TRYWAIT P2, [UR4], R4 ;  /* 0x00000004ff0075a7 */ /* 0x0002a20008041104 */
[----:B------:R-:W-:-:S05]  /*4630*/  UMOV UR4, UR18 ;  /* 0x0000001200047c82 */ /* 0x000fca0008000000 */
.L_x_82:
[----:B------:R-:W-:Y:S02]  /*4640*/  UIADD3 UR20, UPT, UPT, UR20, 0x1, URZ ;  /* 0x0000000114147890 */ /* 0x000fe4000fffe0ff */
[----:B------:R-:W-:Y:S02]  /*4650*/  ULEA UR17, UR4, UR21, 0x3 ;  /* 0x0000001504117291 */ /* 0x000fe4000f8e18ff */
[----:B------:R-:W-:Y:S01]  /*4660*/  UISETP.NE.AND UP3, UPT, UR20, URZ, UPT ;  /* 0x000000ff1400728c */ /* 0x000fe2000bf65270 */
[----:B--234-:R-:W-:Y:S10]  /*4670*/  @P2 BRA `(.L_x_80) ;  /* 0x00000000000c2947 */ /* 0x01cff40003800000 */
[----:B------:R-:W-:Y:S04]  /*4680*/  SHF.L.U32 R6, R0, 0x1f, RZ ;  /* 0x0000001f00067819 */ /* 0x000fe800000006ff */
[----:B------:R-:W2:Y:S02]  /*4690*/  SYNCS.PHASECHK.TRANS64.TRYWAIT P0, [UR17], R6 ;  /* 0x00000006ff0075a7 */ /* 0x000ea40008001111 */
[----:B--2---:R-:W-:Y:S05]  /*46a0*/  @!P0 BRA `(.L_x_81) ;  /* 0x0000005000d88947 */ /* 0x004fea0003800000 */
.L_x_80:
[----:B------:R-:W-:Y:S01]  /*46b0*/  UISETP.NE.AND UP0, UPT, UR19, 0x1, UPT ;  /* 0x000000011300788c */ /* 0x000fe2000bf05270 */
[----:B------:R-:W-:Y:S01]  /*46c0*/  PLOP3.LUT P2, PT, PT, PT, PT, 0x80, 0x8 ;  /* 0x000000000008781c */ /* 0x000fe20003f4f070 */
[----:B------:R-:W-:Y:S02]  /*46d0*/  UIADD3 UR5, UPT, UPT, UR4, 0x1, URZ ;  /* 0x0000000104057890 */ /* 0x000fe4000fffe0ff */
[----:B------:R-:W-:Y:S02]  /*46e0*/  ULEA UR10, UR4, UR23, 0x8 ;  /* 0x00000017040a7291 */ /* 0x000fe4000f8e40ff */
[----:B------:R-:W-:Y:S01]  /*46f0*/  UISETP.NE.AND UP1, UPT, UR5, 0x11, UPT ;  /* 0x000000110500788c */ /* 0x000fe2000bf25270 */
[----:B------:R-:W-:Y:S01]  /*4700*/  PLOP3.LUT P0, PT, PT, PT, UP0, 0x80, 0x8 ;  /* 0x000000000008781c */ /* 0x000fe20003f0f008 */
[----:B------:R-:W-:Y:S02]  /*4710*/  ULEA UR14, UR4, UR24, 0x9 ;  /* 0x00000018040e7291 */ /* 0x000fe4000f8e48ff */
[----:B------:R-:W-:Y:S02]  /*4720*/  USEL UR6, URZ, 0x1, UP1 ;  /* 0x00000001ff067887 */ /* 0x000fe40008800000 */
[----:B------:R-:W-:Y:S01]  /*4730*/  USEL UR18, UR5, URZ, UP1 ;  /* 0x000000ff05127287 */ /* 0x000fe20008800000 */
[----:B------:R-:W-:Y:S11]  /*4740*/  ELECT P1, URZ, PT ;  /* 0x0000000000ff782f */ /* 0x000ff60003820000 */
[----:B------:R-:W-:Y:S02]  /*4750*/  @!UPT UIADD3 URZ, UPT, UPT, URZ, URZ, URZ ;  /* 0x000000fffffff290 */ /* 0x000fe4000fffe0ff */
[C---:B-----5:R-:W-:Y:S01]  /*4760*/  @P1 R2UR.BROADCAST UR4, R5.reuse ;  /* 0x00000000050412ca */ /* 0x060fe200008e0000 */
[----:B------:R-:W-:Y:S01]  /*4770*/  @UP0 ULEA UR5, UR18, UR21, 0x3 ;  /* 0x0000001512050291 */ /* 0x000fe2000f8e18ff */
[----:B------:R-:W-:Y:S01]  /*4780*/  LOP3.LUT R0, R0, UR6, RZ, 0x3c, !PT ;  /* 0x0000000600007c12 */ /* 0x000fe2000f8e3cff */
[----:B------:R-:W-:Y:S02]  /*4790*/  UIADD3 UR8, UPT, UPT, UR10, 0x40, URZ ;  /* 0x000000400a087890 */ /* 0x000fe4000fffe0ff */
[----:B------:R-:W-:Y:S01]  /*47a0*/  UIADD3 UR6, UPT, UPT, UR14, 0x80, URZ ;  /* 0x000000800e067890 */ /* 0x000fe2000fffe0ff */
[----:B-1----:R-:W-:Y:S01]  /*47b0*/  @P0 SHF.L.U32 R4, R0, 0x1f, RZ ;  /* 0x0000001f00040819 */ /* 0x002fe200000006ff */
[----:B------:R-:W-:Y:S02]  /*47c0*/  UIADD3 UR12, UPT, UPT, UR10, 0x80, URZ ;  /* 0x000000800a0c7890 */ /* 0x000fe4000fffe0ff */
[----:B------:R-:W-:Y:S01]  /*47d0*/  UIADD3 UR19, UPT, UPT, UR19, -0x1, URZ ;  /* 0xffffffff13137890 */ /* 0x000fe2000fffe0ff */
[----:B------:R3:W4:Y:S01]  /*47e0*/  @P0 SYNCS.PHASECHK.TRANS64.TRYWAIT P2, [UR5], R4 ;  /* 0x00000004ff0005a7 */ /* 0x0007220008041105 */
[----:B------:R-:W-:Y:S11]  /*47f0*/  ELECT P0, URZ, PT ;  /* 0x0000000000ff782f */ /* 0x000ff60003800000 */
[----:B------:R-:W-:Y:S02]  /*4800*/  @!UPT UIADD3 URZ, UPT, UPT, URZ, URZ, URZ ;  /* 0x000000fffffff290 */ /* 0x000fe4000fffe0ff */
[C---:B------:R-:W-:Y:S02]  /*4810*/  @P0 R2UR.BROADCAST UR16, R5.reuse ;  /* 0x00000000051002ca */ /* 0x040fe400008e0000 */
[----:B------:R-:W-:Y:S01]  /*4820*/  ELECT P0, URZ, PT ;  /* 0x0000000000ff782f */ /* 0x000fe20003800000 */
[----:B------:R-:W-:Y:S01]  /*4830*/  UMOV UR11, 0x80004020 ;  /* 0x80004020000b7882 */ /* 0x000fe20000000000 */
[----:B------:R-:W-:Y:S01]  /*4840*/  UMOV UR15, 0x40004040 ;  /* 0x40004040000f7882 */ /* 0x000fe20000000000 */
[----:B------:R-:W-:Y:S01]  /*4850*/  UMOV UR9, 0x80004020 ;  /* 0x8000402000097882 */ /* 0x000fe20000000000 */
[----:B------:R1:W-:Y:S01]  /*4860*/  UTCHMMA.2CTA gdesc[UR14], gdesc[UR10], tmem[UR4], tmem[UR34], idesc[UR35], UP2 ;  /* 0x00ff220a0e0075ea */ /* 0x0003e20009200004 */
[----:B------:R-:W-:Y:S01]  /*4870*/  UPLOP3.LUT UP2, UPT, UPT, UPT, UPT, 0x80, 0x8 ;  /* 0x000000000008789c */ /* 0x000fe20003f4f070 */
[----:B------:R-:W-:Y:S01]  /*4880*/  UMOV UR7, 0x40004040 ;  /* 0x4000404000077882 */ /* 0x000fe20000000000 */
[----:B------:R-:W-:Y:S01]  /*4890*/  UMOV UR13, 0x80004020 ;  /* 0x80004020000d7882 */ /* 0x000fe20000000000 */
[----:B------:R-:W-:Y:S03]  /*48a0*/  UMOV UR5, 0x40004040 ;  /* 0x4000404000057882 */ /* 0x000fe60000000000 */
[----:B------:R2:W-:Y:S01]  /*48b0*/  UTCHMMA.2CTA gdesc[UR6], gdesc[UR8], tmem[UR16], tmem[UR32], idesc[UR33], UPT ;  /* 0x00ff2008060075ea */ /* 0x0005e2000ba00010 */
[----:B-1----:R-:W-:Y:S01]  /*48c0*/  UIADD3 UR4, UPT, UPT, UR14, 0x100, URZ ;  /* 0x000001000e047890 */ /* 0x002fe2000fffe0ff */
[C---:B------:R-:W-:Y:S02]  /*48d0*/  @P0 R2UR.BROADCAST UR15, R5.reuse ;  /* 0x00000000050f02ca */ /* 0x040fe400008e0000 */
[----:B------:R-:W-:Y:S01]  /*48e0*/  ELECT P0, URZ, PT ;  /* 0x0000000000ff782f */ /* 0x000fe20003800000 */
[----:B------:R-:W-:Y:S02]  /*48f0*/  UIADD3 UR10, UPT, UPT, UR10, 0xc0, URZ ;  /* 0x000000c00a0a7890 */ /* 0x000fe4000fffe0ff */
[----:B--2---:R-:W-:Y:S10]  /*4900*/  UIADD3 UR6, UPT, UPT, UR14, 0x180, URZ ;  /* 0x000001800e067890 */ /* 0x004ff4000fffe0ff */
[----:B------:R-:W-:Y:S01]  /*4910*/  @P0 R2UR.BROADCAST UR9, R5 ;  /* 0x00000000050902ca */ /* 0x000fe200008e0000 */
[----:B------:R-:W-:Y:S01]  /*4920*/  UIADD3 UR8, UPT, UPT, UR17, 0x88, URZ ;  /* 0x0000008811087890 */ /* 0x000fe2000fffe0ff */
[----:B------:R1:W-:Y:S11]  /*4930*/  UTCHMMA.2CTA gdesc[UR4], gdesc[UR12], tmem[UR15], tmem[UR30], idesc[UR31], UPT ;  /* 0x00ff1e0c040075ea */ /* 0x0003f6000ba0000f */
[----:B------:R3:W-:Y:S01]  /*4940*/  UTCHMMA.2CTA gdesc[UR6], gdesc[UR10], tmem[UR9], tmem[UR28], idesc[UR29], UPT ;  /* 0x00ff1c0a060075ea */ /* 0x0007e2000ba00009 */
[----:B------:R3:W-:Y:S01]  /*4950*/  UTCBAR.2CTA.MULTICAST [UR8], URZ, UR22 ;  /* 0x000000ff080073e9 */ /* 0x0007e20008200816 */
[----:B-1----:R-:W-:Y:S01]  /*4960*/  UMOV UR4, UR18 ;  /* 0x0000001200047c82 */ /* 0x002fe20008000000 */
[----:B------:R-:W-:Y:S05]  /*4970*/  BRA.U UP3, `(.L_x_82) ;  /* 0xfffffffd03307547 */ /* 0x000fea000b83ffff */
.L_x_79:
[----:B------:R-:W-:-:S09]  /*4980*/  UIADD3 UR4, UPT, UPT, UR26, 0x160, URZ ;  /* 0x000001601a047890 */ /* 0x000fd2000fffe0ff */
[----:B------:R2:W-:Y:S01]  /*4990*/  UTCBAR.2CTA.MULTICAST [UR4], URZ, UR37 ;  /* 0x000000ff040073e9 */ /* 0x0005e20008200825 */
[----:B------:R-:W-:Y:S02]  /*49a0*/  NOP ;  /* 0x0000000000007918 */ /* 0x000fe40000000000 */
.L_x_78:
[----:B--2---:R-:W-:Y:S01]  /*49b0*/  UIADD3 UR4, UPT, UPT, UR25, 0x1, URZ ;  /* 0x0000000119047890 */ /* 0x004fe2000fffe0ff */
[----:B------:R-:W-:-:S03]  /*49c0*/  LOP3.LUT R2, R2, 0x1, RZ, 0x3c, !PT ;  /* 0x0000000102027812 */ /* 0x000fc600078e3cff */
[----:B------:R-:W-:-:S04]  /*49d0*/  UISETP.NE.AND UP0, UPT, UR4, 0x2, UPT ;  /* 0x000000020400788c */ /* 0x000fc8000bf05270 */
[----:B------:R-:W-:Y:S02]  /*49e0*/  USEL UR5, URZ, 0x1, UP0 ;  /* 0x00000001ff057887 */ /* 0x000fe40008000000 */
[----:B------:R-:W-:-:S04]  /*49f0*/  USEL UR25, UR4, URZ, UP0 ;  /* 0x000000ff04197287 */ /* 0x000fc80008000000 */
[----:B------:R-:W-:Y:S01]  /*4a00*/  LOP3.LUT R8, R8, UR5, RZ, 0x3c, !PT ;  /* 0x0000000508087c12 */ /* 0x000fe2000f8e3cff */
[----:B------:R-:W-:Y:S07]  /*4a10*/  @P3 BRA `(.L_x_83) ;  /* 0xfffffff800903947 */ /* 0x000fee000383ffff */
[----:B---3--:R-:W2:Y:S01]  /*4a20*/  S2UR UR8, SR_CgaCtaId ;  /* 0x00000000000879c3 */ /* 0x008ea20000008800 */
[----:B------:R-:W-:Y:S01]  /*4a30*/  ELECT P0, URZ, PT ;  /* 0x0000000000ff782f */ /* 0x000fe20003800000 */
[----:B------:R-:W-:Y:S01]  /*4a40*/  HFMA2 R0, -RZ, RZ, 0, 5.9604644775390625e-08 ;  /* 0x00000001ff007431 */ /* 0x000fe200000001ff */
[----:B------:R-:W-:-:S05]  /*4a50*/  UMOV UR4, 0x40 ;  /* 0x0000004000047882 */ /* 0x000fca0000000000 */
[----:B------:R-:W-:Y:S01]  /*4a60*/  UVIRTCOUNT.DEALLOC.SMPOOL 0x80 ;  /* 0x000000800000784c */ /* 0x000fe20000000000 */
[----:B------:R-:W-:Y:S02]  /*4a70*/  UISETP.NE.AND UP0, UPT, UR41, URZ, UPT ;  /* 0x000000ff2900728c */ /* 0x000fe4000bf05270 */
[----:B--2---:R-:W-:-:S09]  /*4a80*/  ULEA UR8, UR8, UR4, 0x18 ;  /* 0x0000000408087291 */ /* 0x004fd2000f8ec0ff */
[----:B------:R2:W-:Y:S01]  /*4a90*/  @P0 STS.U8 [UR8+0x1c], R0 ;  /* 0x00001c00ff000988 */ /* 0x0005e20008000008 */
[----:B------:R-:W-:Y:S05]  /*4aa0*/  BRA.U UP0, `(.L_x_84) ;  /* 0x0000000100587547 */ /* 0x000fea000b800000 */
[----:B------:R-:W-:Y:S01]  /*4ab0*/  UIADD3 UR5, UPT, UPT, UR21, 0x170, URZ ;  /* 0x0000017015057890 */ /* 0x000fe2000fffe0ff */
[----:B------:R-:W-:-:S03]  /*4ac0*/  SHF.L.U32 R2, R8, 0x1f, RZ ;  /* 0x0000001f08027819 */ /* 0x000fc600000006ff */
[----:B------:R-:W-:-:S09]  /*4ad0*/  ULEA UR4, UR25, UR5, 0x3 ;  /* 0x0000000519047291 */ /* 0x000fd2000f8e18ff */
[----:B------:R-:W3:Y:S02]  /*4ae0*/  SYNCS.PHASECHK.TRANS64.TRYWAIT P0, [UR4], R2 ;  /* 0x00000002ff0075a7 */ /* 0x000ee40008001104 */
[----:B---3--:R-:W-:Y:S05]  /*4af0*/  @!P0 BRA `(.L_x_85) ;  /* 0x0000004c00dc8947 */ /* 0x008fea0003800000 */
.L_x_188:
[----:B------:R-:W-:-:S04]  /*4b00*/  UIADD3 UR4, UPT, UPT, UR25, 0x1, URZ ;  /* 0x0000000119047890 */ /* 0x000fc8000fffe0ff */
[----:B------:R-:W-:-:S04]  /*4b10*/  UISETP.NE.AND UP1, UPT, UR4, 0x2, UPT ;  /* 0x000000020400788c */ /* 0x000fc8000bf25270 */
[----:B------:R-:W-:Y:S02]  /*4b20*/  USEL UR6, URZ, 0x1, UP1 ;  /* 0x00000001ff067887 */ /* 0x000fe40008800000 */
[----:B------:R-:W-:-:S04]  /*4b30*/  USEL UR4, UR4, URZ, UP1 ;  /* 0x000000ff04047287 */ /* 0x000fc80008800000 */
[----:B------:R-:W-:Y:S01]  /*4b40*/  ULEA UR4, UR4, UR5, 0x3 ;  /* 0x0000000504047291 */ /* 0x000fe2000f8e18ff */
[----:B--2---:R-:W-:-:S04]  /*4b50*/  LOP3.LUT R2, R8, UR6, RZ, 0x3c, !PT ;  /* 0x0000000608027c12 */ /* 0x004fc8000f8e3cff */
[----:B------:R-:W-:Y:S01]  /*4b60*/  SHF.L.U32 R2, R2, 0x1f, RZ ;  /* 0x0000001f02027819 */ /* 0x000fe200000006ff */
[----:B------:R-:W-:-:S04]  /*4b70*/  IMAD.U32 R0, RZ, RZ, UR4 ;  /* 0x00000004ff007e24 */ /* 0x000fc8000f8e00ff */
[----:B------:R2:W3:Y:S03]  /*4b80*/  SYNCS.PHASECHK.TRANS64.TRYWAIT P0, [R0+URZ], R2 ;  /* 0x00000002000075a7 */ /* 0x0004e600080011ff */
[----:B---3--:R-:W-:Y:S05]  /*4b90*/  @!P0 NANOSLEEP.SYNCS 0x989680 ;  /* 0x009896800000895d */ /* 0x008fea0003900000 */
[----:B------:R-:W3:Y:S02]  /*4ba0*/  @!P0 SYNCS.PHASECHK.TRANS64 P0, [R0+URZ], R2 ;  /* 0x00000002000085a7 */ /* 0x000ee400080010ff */
[----:B---3--:R-:W-:Y:S05]  /*4bb0*/  @P0 BRA `(.L_x_86) ;  /* 0x0000000000200947 */ /* 0x008fea0003800000 */
.L_x_87:
[----:B---3--:R3:W1:Y:S02]  /*4bc0*/  SYNCS.PHASECHK.TRANS64.TRYWAIT P0, [R0+URZ], R2 ;  /* 0x00000002000075a7 */ /* 0x00866400080011ff */
[----:B-1----:R-:W-:Y:S05]  /*4bd0*/  @!P0 NANOSLEEP.SYNCS 0x989680 ;  /* 0x009896800000895d */ /* 0x002fea0003900000 */
[----:B------:R-:W1:Y:S02]  /*4be0*/  @!P0 SYNCS.PHASECHK.TRANS64 P0, [R0+URZ], R2 ;  /* 0x00000002000085a7 */ /* 0x000e6400080010ff */
[----:B-1----:R-:W-:Y:S05]  /*4bf0*/  @!P0 BRA `(.L_x_87) ;  /* 0xfffffffc00f08947 */ /* 0x002fea000383ffff */
[----:B------:R-:W-:Y:S05]  /*4c00*/  BRA `(.L_x_86) ;  /* 0x00000000000c7947 */ /* 0x000fea0003800000 */
.L_x_84:
[----:B------:R-:W-:-:S04]  /*4c10*/  UIADD3 UR4, UPT, UPT, UR21, 0x180, URZ ;  /* 0x0000018015047890 */ /* 0x000fc8000fffe0ff */
[----:B------:R-:W-:-:S09]  /*4c20*/  UPRMT UR4, UR40, 0x654, UR4 ;  /* 0x0000065428047896 */ /* 0x000fd20008000004 */
[----:B------:R-:W-:Y:S03]  /*4c30*/  SYNCS.ARRIVE.TRANS64.RED.A1T0 RZ, [UR4], RZ ;  /* 0x000000ffffff79a7 */ /* 0x000fe60008100404 */
.L_x_86:
[----:B--23--:R-:W-:Y:S01]  /*4c40*/  SHF.L.U32 R2, RZ, 0x1f, RZ ;  /* 0x0000001fff027819 */ /* 0x00cfe200000006ff */
[----:B------:R-:W-:Y:S01]  /*4c50*/  UIADD3 UR4, UPT, UPT, UR21, 0x180, URZ ;  /* 0x0000018015047890 */ /* 0x000fe2000fffe0ff */
[----:B------:R-:W-:Y:S02]  /*4c60*/  PLOP3.LUT P0, PT, PT, PT, UP0, 0x80, 0x8 ;  /* 0x000000000008781c */ /* 0x000fe40003f0f008 */
[----:B------:R-:W2:Y:S02]  /*4c70*/  SYNCS.PHASECHK.TRANS64.TRYWAIT P1, [UR21+0x180], R2 ;  /* 0x00018002ff0075a7 */ /* 0x000ea40008021115 */
[----:B--2---:R-:W-:Y:S09]  /*4c80*/  @!P1 BRA `(.L_x_88) ;  /* 0x0000004c00909947 */ /* 0x004ff20003800000 */
.L_x_190:
[----:B------:R-:W-:Y:S01]  /*4c90*/  @!UP0 UPRMT UR4, UR40, 0x654, UR4 ;  /* 0x0000065428048896 */ /* 0x000fe20008000004 */
[----:B------:R-:W-:Y:S01]  /*4ca0*/  LOP3.LUT R3, R3, 0xffff, RZ, 0xc0, !PT ;  /* 0x0000ffff03037812 */ /* 0x000fe200078ec0ff */
[----:B--2---:R-:W-:-:S03]  /*4cb0*/  IMAD.MOV.U32 R2, RZ, RZ, 0xffff ;  /* 0x0000ffffff027424 */ /* 0x004fc600078e00ff */
[----:B------:R-:W-:-:S04]  /*4cc0*/  SHF.R.U32.HI R3, RZ, 0x5, R3 ;  /* 0x00000005ff037819 */ /* 0x000fc80000011603 */
[----:B------:R-:W-:Y:S01]  /*4cd0*/  @!P0 SYNCS.ARRIVE.TRANS64.RED.A1T0 RZ, [UR4], RZ ;  /* 0x000000ffffff89a7 */ /* 0x000fe20008100404 */
[----:B------:R-:W-:Y:S01]  /*4ce0*/  NOP ;  /* 0x0000000000007918 */ /* 0x000fe20000000000 */
[----:B------:R-:W2:Y:S01]  /*4cf0*/  LDS R0, [UR8+0x14] ;  /* 0x00001408ff007984 */ /* 0x000ea20008000800 */
[----:B------:R-:W-:-:S04]  /*4d00*/  SHF.L.U32 R2, R2, R3, RZ ;  /* 0x0000000302027219 */ /* 0x000fc800000006ff */
[----:B--2---:R-:W-:-:S04]  /*4d10*/  LOP3.LUT R0, R0, R2, RZ, 0xc0, !PT ;  /* 0x0000000200007212 */ /* 0x004fc800078ec0ff */
[----:B------:R-:W-:Y:S01]  /*4d20*/  ISETP.NE.AND P0, PT, R0, R2, PT ;  /* 0x000000020000720c */ /* 0x000fe20003f05270 */
[----:B------:R-:W-:-:S05]  /*4d30*/  IMAD.MOV.U32 R0, RZ, RZ, 0x1 ;  /* 0x00000001ff007424 */ /* 0x000fca00078e00ff */
[----:B------:R-:W-:-:S07]  /*4d40*/  SHF.L.U32 R0, R0, R3, RZ ;  /* 0x0000000300007219 */ /* 0x000fce00000006ff */
[----:B------:R-:W-:Y:S05]  /*4d50*/  @P0 BRA `(.L_x_89) ;  /* 0x00000000005c0947 */ /* 0x000fea0003800000 */
[----:B------:R-:W2:Y:S02]  /*4d60*/  LDS R3, [UR8+0x18] ;  /* 0x00001808ff037984 */ /* 0x000ea40008000800 */
[----:B--2---:R-:W-:-:S04]  /*4d70*/  LOP3.LUT R3, R3, R0, RZ, 0xc0, !PT ;  /* 0x0000000003037212 */ /* 0x004fc800078ec0ff */
[----:B------:R-:W-:-:S13]  /*4d80*/  ISETP.NE.AND P0, PT, R3, R0, PT ;  /* 0x000000000300720c */ /* 0x000fda0003f05270 */
[----:B------:R-:W-:Y:S05]  /*4d90*/  @P0 BRA `(.L_x_90) ;  /* 0x0000000000400947 */ /* 0x000fea0003800000 */
[----:B------:R-:W-:Y:S01]  /*4da0*/  R2UR UR4, R2 ;  /* 0x00000000020472ca */ /* 0x000fe200000e0000 */
[----:B------:R-:W2:Y:S01]  /*4db0*/  S2R R3, SR_LANEID ;  /* 0x0000000000037919 */ /* 0x000ea20000000000 */
[----:B------:R-:W-:-:S04]  /*4dc0*/  LOP3.LUT R0, RZ, R0, RZ, 0x33, !PT ;  /* 0x00000000ff007212 */ /* 0x000fc800078e33ff */
[----:B------:R-:W3:Y:S07]  /*4dd0*/  REDUX UR6, R0 ;  /* 0x00000000000673c4 */ /* 0x000eee0000000000 */
[----:B------:R-:W-:-:S03]  /*4de0*/  ULOP3.LUT UR5, URZ, UR4, URZ, 0x33, !UPT ;  /* 0x00000004ff057292 */ /* 0x000fc6000f8e33ff */
[----:B------:R-:W-:Y:S02]  /*4df0*/  VOTEU.ANY UR4, UPT, PT ;  /* 0x0000000000047886 */ /* 0x000fe400038e0100 */
[----:B------:R-:W-:Y:S01]  /*4e00*/  UFLO.U32 UR4, UR4 ;  /* 0x00000004000472bd */ /* 0x000fe200080e0000 */
[----:B------:R-:W-:-:S04]  /*4e10*/  IMAD.U32 R2, RZ, RZ, UR5 ;  /* 0x00000005ff027e24 */ /* 0x000fc8000f8e00ff */
[----:B------:R-:W1:Y:S02]  /*4e20*/  REDUX UR7, R2 ;  /* 0x00000000020773c4 */ /* 0x000e640000000000 */
[----:B------:R1:W-:Y:S01]  /*4e30*/  UTCATOMSWS.AND URZ, UR5 ;  /* 0x0000000500ff79e3 */ /* 0x0003e20008000000 */
[----:B---3--:R-:W-:Y:S01]  /*4e40*/  IMAD.U32 R0, RZ, RZ, UR6 ;  /* 0x00000006ff007e24 */ /* 0x008fe2000f8e00ff */
[----:B--2---:R-:W-:Y:S01]  /*4e50*/  ISETP.EQ.U32.AND P0, PT, R3, UR4, PT ;  /* 0x0000000403007c0c */ /* 0x004fe2000bf02070 */
[----:B-1----:R-:W-:-:S12]  /*4e60*/  IMAD.U32 R2, RZ, RZ, UR7 ;  /* 0x00000007ff027e24 */ /* 0x002fd8000f8e00ff */
[----:B------:R1:W-:Y:S04]  /*4e70*/  @P0 ATOMS.AND RZ, [UR8+0x14], R2 ;  /* 0x00001402ffff098c */ /* 0x0003e8000a800008 */
[----:B------:R1:W-:Y:S01]  /*4e80*/  @P0 ATOMS.AND RZ, [UR8+0x18], R0 ;  /* 0x00001800ffff098c */ /* 0x0003e2000a800008 */
[----:B------:R-:W-:Y:S05]  /*4e90*/  BRA `(.L_x_91) ;  /* 0x0000000000147947 */ /* 0x000fea0003800000 */
.L_x_90:
[----:B------:R-:W-:Y:S02]  /*4ea0*/  MOV R2, 0x4ec0 ;  /* 0x00004ec000027802 */ /* 0x000fe40000000f00 */
[----:B-1--45:R-:W-:Y:S05]  /*4eb0*/  CALL.REL.NOINC `($__internal_0_$__cuda_sm10x_tcgen05_guardrail_trap_col_being_dealloced_not_returned_by_alloc) ;  /* 0x0000005000007944 */ /* 0x032fea0003c00000 */
[----:B------:R-:W-:Y:S05]  /*4ec0*/  BRA `(.L_x_91) ;  /* 0x0000000000087947 */ /* 0x000fea0003800000 */
.L_x_89:
[----:B------:R-:W-:Y:S02]  /*4ed0*/  MOV R2, 0x4ef0 ;  /* 0x00004ef000027802 */ /* 0x000fe40000000f00 */
[----:B-1--45:R-:W-:Y:S05]  /*4ee0*/  CALL.REL.NOINC `($__internal_2_$__cuda_sm10x_tcgen05_guardrail_trap_unallocated_columns_being_dealloced) ;  /* 0x00000050000c7944 */ /* 0x032fea0003c00000 */
.L_x_91:
[----:B------:R-:W-:Y:S01]  /*4ef0*/  NOP ;  /* 0x0000000000007918 */ /* 0x000fe20000000000 */
[----:B------:R-:W-:Y:S05]  /*4f00*/  EXIT ;  /* 0x000000000000794d */ /* 0x000fea0003800000 */
.L_x_63:
[----:B------:R-:W2:Y:S01]  /*4f10*/  LDCU UR5, c[0x0][0x384] ;  /* 0x00007080ff0577ac */ /* 0x000ea20008000800 */
[----:B------:R-:W-:Y:S02]  /*4f20*/  UISETP.NE.OR UP0, UPT, UR18, 0x3, !UP3 ;  /* 0x000000031200788c */ /* 0x000fe4000df05670 */
[----:B--2---:R-:W-:-:S07]  /*4f30*/  UIADD3 UR5, UPT, UPT, UR5, 0x3f, URZ ;  /* 0x0000003f05057890 */ /* 0x004fce000fffe0ff */
[----:B------:R-:W-:Y:S05]  /*4f40*/  BRA.U UP0, `(.L_x_92) ;  /* 0x0000001500647547 */ /* 0x000fea000b800000 */
[----:B------:R-:W-:Y:S01]  /*4f50*/  USHF.R.S32.HI UR4, URZ, 0x1f, UR5 ;  /* 0x0000001fff047899 */ /* 0x000fe20008011405 */
[----:B------:R-:W2:Y:S01]  /*4f60*/  S2UR UR8, SR_CgaCtaId ;  /* 0x00000000000879c3 */ /* 0x000ea20000008800 */
[----:B------:R-:W3:Y:S01]  /*4f70*/  LDCU UR45, c[0x0][0x370] ;  /* 0x00006e00ff2d77ac */ /* 0x000ee20008000800 */
[----:B------:R-:W-:Y:S02]  /*4f80*/  HFMA2 R10, -RZ, RZ, 0, 5.9604644775390625e-08 ;  /* 0x00000001ff0a7431 */ /* 0x000fe400000001ff */
[----:B------:R-:W-:Y:S01]  /*4f90*/  IMAD.MOV.U32 R9, RZ, RZ, RZ ;  /* 0x000000ffff097224 */ /* 0x000fe200078e00ff */
[----:B------:R-:W-:Y:S01]  /*4fa0*/  ULEA.HI UR4, UR4, UR5, URZ, 0x6 ;  /* 0x0000000504047291 */ /* 0x000fe2000f8f30ff */
[----:B------:R-:W4:Y:S02]  /*4fb0*/  LDCU.128 UR40, c[0x0][0xb10] ;  /* 0x00016200ff2877ac */ /* 0x000f240008000c00 */
[----:B------:R-:W1:Y:S01]  /*4fc0*/  LDC.64 R14, c[0x0][0x348] ;  /* 0x0000d200ff0e7b82 */ /* 0x000e620000000a00 */
[----:B------:R-:W-:Y:S01]  /*4fd0*/  USHF.R.S32.HI UR33, URZ, 0x6, UR4 ;  /* 0x00000006ff217899 */ /* 0x000fe20008011404 */
[----:B------:R-:W4:Y:S05]  /*4fe0*/  LDCU UR44, c[0x0][0x374] ;  /* 0x00006e80ff2c77ac */ /* 0x000f2a0008000800 */
[----:B------:R-:W-:Y:S01]  /*4ff0*/  IMAD.U32 R2, RZ, RZ, UR33 ;  /* 0x00000021ff027e24 */ /* 0x000fe2000f8e00ff */
[----:B------:R-:W3:Y:S04]  /*5000*/  LDCU.64 UR4, c[0x0][0x888] ;  /* 0x00011100ff0477ac */ /* 0x000ee80008000a00 */
[----:B------:R-:W-:Y:S01]  /*5010*/  IABS R0, R2 ;  /* 0x0000000200007213 */ /* 0x000fe20000000000 */
[----:B------:R-:W2:Y:S03]  /*5020*/  LDCU.64 UR34, c[0x0][0x890] ;  /* 0x00011200ff2277ac */ /* 0x000ea60008000a00 */
[----:B------:R-:W-:Y:S01]  /*5030*/  R2UR UR32, R0 ;  /* 0x00000000002072ca */ /* 0x000fe200000e0000 */
[----:B------:R-:W1:Y:S01]  /*5040*/  LDCU UR30, c[0x0][0xb0c] ;  /* 0x00016180ff1e77ac */ /* 0x000e620008000800 */
[----:B------:R-:W1:Y:S01]  /*5050*/  LDCU UR54, c[0x0][0xb20] ;  /* 0x00016400ff3677ac */ /* 0x000e620008000800 */
[----:B------:R-:W1:Y:S10]  /*5060*/  LDCU UR38, c[0x0][0x388] ;  /* 0x00007100ff2677ac */ /* 0x000e740008000800 */
[----:B------:R-:W1:Y:S01]  /*5070*/  I2F.RP R0, UR32 ;  /* 0x0000002000007d06 */ /* 0x000e620008209400 */
[----:B---3--:R-:W-:Y:S01]  /*5080*/  UISETP.NE.U32.AND UP0, UPT, UR4, URZ, UPT ;  /* 0x000000ff0400728c */ /* 0x008fe2000bf05070 */
[----:B------:R-:W3:Y:S03]  /*5090*/  LDCU UR4, c[0x0][0xb30] ;  /* 0x00016600ff0477ac */ /* 0x000ee60008000800 */
[----:B------:R-:W-:Y:S01]  /*50a0*/  UISETP.NE.AND.EX UP0, UPT, UR5, URZ, UPT, UP0 ;  /* 0x000000ff0500728c */ /* 0x000fe2000bf05300 */
[----:B------:R-:W-:Y:S01]  /*50b0*/  UMOV UR31, 0x400 ;  /* 0x00000400001f7882 */ /* 0x000fe20000000000 */
[----:B----4-:R-:W-:-:S02]  /*50c0*/  UIMAD.WIDE.U32 UR10, UR44, UR43, URZ ;  /* 0x0000002b2c0a72a5 */ /* 0x010fc4000f8e00ff */
[----:B--2---:R-:W-:Y:S02]  /*50d0*/  ULEA UR31, UR8, UR31, 0x18 ;  /* 0x0000001f081f7291 */ /* 0x004fe4000f8ec0ff */
[----:B------:R-:W-:Y:S01]  /*50e0*/  UIMAD.WIDE.U32 UR8, UR45, UR40, URZ ;  /* 0x000000282d0872a5 */ /* 0x000fe2000f8e00ff */
[----:B-1----:R-:W1:Y:S01]  /*50f0*/  MUFU.RCP R0, R0 ;  /* 0x0000000000007308 */ /* 0x002e620000001000 */
[----:B------:R-:W-:Y:S01]  /*5100*/  UMOV UR6, URZ ;  /* 0x000000ff00067c82 */ /* 0x000fe20008000000 */
[----:B------:R-:W-:Y:S02]  /*5110*/  UP2UR UR52, UPR, URZ, 0x1 ;  /* 0x00000001ff347883 */ /* 0x000fe40008000000 */
[----:B------:R-:W-:Y:S02]  /*5120*/  UISETP.NE.AND UP0, UPT, UR39, 0x1, UPT ;  /* 0x000000012700788c */ /* 0x000fe4000bf05270 */
[----:B------:R-:W-:Y:S02]  /*5130*/  UISETP.NE.U32.AND UP0, UPT, UR34, URZ, UPT ;  /* 0x000000ff2200728c */ /* 0x000fe4000bf05070 */
[----:B------:R-:W-:-:S02]  /*5140*/  UIADD3 UR46, UPT, UPT, UR31, 0x158, URZ ;  /* 0x000001581f2e7890 */ /* 0x000fc4000fffe0ff */
[----:B------:R-:W-:Y:S01]  /*5150*/  UISETP.GE.AND UP3, UPT, UR39, 0x1, UPT ;  /* 0x000000012700788c */ /* 0x000fe2000bf66270 */
[----:B------:R-:W-:Y:S01]  /*5160*/  UMOV UR50, UR9 ;  /* 0x0000000900327c82 */ /* 0x000fe20008000000 */
[----:B------:R-:W-:Y:S01]  /*5170*/  UMOV UR48, UR11 ;  /* 0x0000000b00307c82 */ /* 0x000fe20008000000 */
[----:B------:R-:W-:Y:S02]  /*5180*/  UISETP.NE.AND UP3, UPT, UR30, 0x1, UPT ;  /* 0x000000011e00788c */ /* 0x000fe4000bf65270 */
[----:B------:R-:W-:Y:S01]  /*5190*/  UISETP.NE.AND.EX UP5, UPT, UR35, URZ, UPT, UP0 ;  /* 0x000000ff2300728c */ /* 0x000fe2000bfa5300 */
[----:B-1----:R-:W-:Y:S01]  /*51a0*/  VIADD R0, R0, 0xffffffe ;  /* 0x0ffffffe00007836 */ /* 0x002fe20000000000 */
[----:B------:R-:W-:Y:S01]  /*51b0*/  UMOV UR25, URZ ;  /* 0x000000ff00197c82 */ /* 0x000fe20008000000 */
[----:B------:R-:W-:Y:S01]  /*51c0*/  UPLOP3.LUT UP2, UPT, UPT, UPT, UPT, 0x40, 0x4 ;  /* 0x000000000004789c */ /* 0x000fe20003f4e870 */
[----:B------:R-:W1:Y:S03]  /*51d0*/  LDCU.64 UR22, c[0x0][0xb28] ;  /* 0x00016500ff1677ac */ /* 0x000e660008000a00 */
[----:B------:R-:W2:Y:S01]  /*51e0*/  F2I.FTZ.U32.TRUNC.NTZ R0, R0 ;  /* 0x0000000000007305 */ /* 0x000ea2000021f000 */
[----:B------:R-:W-:-:S02]  /*51f0*/  UPRMT UR46, URZ, 0x654, UR46 ;  /* 0x00000654ff2e7896 */ /* 0x000fc4000800002e */
[----:B------:R-:W-:Y:S02]  /*5200*/  USHF.R.U32.HI UR50, URZ, UR41, UR50 ;  /* 0x00000029ff327299 */ /* 0x000fe40008011632 */
[----:B------:R-:W-:Y:S02]  /*5210*/  USHF.R.U32.HI UR48, URZ, UR54, UR48 ;  /* 0x00000036ff307299 */ /* 0x000fe40008011630 */
[----:B------:R-:W-:Y:S02]  /*5220*/  UISETP.NE.AND UP3, UPT, UR42, 0x1, UPT ;  /* 0x000000012a00788c */ /* 0x000fe4000bf65270 */
[----:B---3--:R-:W-:Y:S02]  /*5230*/  UISETP.NE.AND UP4, UPT, UR4, 0x1, UPT ;  /* 0x000000010400788c */ /* 0x008fe4000bf85270 */
[----:B------:R-:W-:Y:S02]  /*5240*/  UISETP.NE.AND UP0, UPT, UR38, URZ, UPT ;  /* 0x000000ff2600728c */ /* 0x000fe4000bf05270 */
[----:B------:R-:W-:Y:S01]  /*5250*/  UISETP.NE.AND UP6, UPT, UR33, URZ, UPT ;  /* 0x000000ff2100728c */ /* 0x000fe2000bfc5270 */
[----:B--2---:R-:W-:-:S02]  /*5260*/  R2UR UR7, R0 ;  /* 0x00000000000772ca */ /* 0x004fc400000e0000 */
[----:B------:R-:W-:Y:S02]  /*5270*/  IABS R0, R2 ;  /* 0x0000000200007213 */ /* 0x000fe40000000000 */
[----:B------:R-:W-:-:S03]  /*5280*/  MOV R2, 0x1000 ;  /* 0x0000100000027802 */ /* 0x000fc60000000f00 */
[----:B------:R-:W-:-:S05]  /*5290*/  IMAD.MOV R0, RZ, RZ, -R0 ;  /* 0x000000ffff007224 */ /* 0x000fca00078e0a00 */
[----:B------:R-:W-:Y:S01]  /*52a0*/  R2UR UR51, R0 ;  /* 0x00000000003372ca */ /* 0x000fe200000e0000 */
[----:B------:R-:W-:-:S04]  /*52b0*/  UIADD3 UR5, UPT, UPT, URZ, -UR7, URZ ;  /* 0x80000007ff057290 */ /* 0x000fc8000fffe0ff */
[----:B------:R-:W-:-:S04]  /*52c0*/  UIMAD UR5, UR5, UR32, URZ ;  /* 0x00000020050572a4 */ /* 0x000fc8000f8e02ff */
[----:B------:R-:W-:-:S07]  /*52d0*/  UIMAD.WIDE.U32 UR6, UR7, UR5, UR6 ;  /* 0x00000005070672a5 */ /* 0x000fce000f8e0006 */
[----:B-1----:R-:W-:-:S05]  /*52e0*/  UMOV UR47, UR7 ;  /* 0x00000007002f7c82 */ /* 0x002fca0008000000 */
.L_x_101:
[----:B------:R-:W-:Y:S04]  /*52f0*/  SHF.L.U32 R3, R9, 0x1f, RZ ;  /* 0x0000001f09037819 */ /* 0x000fe800000006ff */
[----:B------:R-:W1:Y:S02]  /*5300*/  SYNCS.PHASECHK.TRANS64.TRYWAIT P0, [UR31+0x150], R3 ;  /* 0x00015003ff0075a7 */ /* 0x000e64000800111f */
[----:B-12---:R-:W-:Y:S05]  /*5310*/  @!P0 BRA `(.L_x_93) ;  /* 0x0000004800048947 */ /* 0x006fea0003800000 */
.L_x_192:
[----:B------:R-:W2:Y:S01]  /*5320*/  LDS.128 R4, [UR31+0x190] ;  /* 0x0001901fff047984 */ /* 0x000ea20008000c00 */
[----:B------:R-:W-:Y:S01]  /*5330*/  UISETP.GE.AND UP0, UPT, UR39, 0x1, UPT ;  /* 0x000000012700788c */ /* 0x000fe2000bf06270 */
[----:B------:R-:W-:Y:S01]  /*5340*/  @!PT LDS RZ, [RZ] ;  /* 0x00000000fffff984 */ /* 0x000fe20000000800 */
[----:B------:R-:W-:Y:S01]  /*5350*/  @!PT LDS RZ, [RZ] ;  /* 0x00000000fffff984 */ /* 0x000fe20000000800 */
[----:B------:R-:W-:Y:S01]  /*5360*/  @!PT LDS RZ, [RZ] ;  /* 0x00000000fffff984 */ /* 0x000fe20000000800 */
[----:B------:R-:W-:Y:S01]  /*5370*/  @!PT LDS RZ, [RZ] ;  /* 0x00000000fffff984 */ /* 0x000fe20000000800 */
[----:B------:R3:W-:Y:S06]  /*5380*/  MEMBAR.ALL.CTA ;  /* 0x0000000000007992 */ /* 0x0007ec0000008000 */
[----:B---3--:R-:W3:Y:S02]  /*5390*/  FENCE.VIEW.ASYNC.S ;  /* 0x00000000000073c6 */ /* 0x008ee40000000000 */
[----:B---3--:R-:W-:Y:S01]  /*53a0*/  SYNCS.ARRIVE.TRANS64.RED.A1T0 RZ, [UR46], RZ ;  /* 0x000000ffffff79a7 */ /* 0x008fe2000810042e */
[----:B--2---:R-:W-:Y:S11]  /*53b0*/  LOP3.LUT P0, RZ, R6, 0x1, RZ, 0xc0, !PT ;  /* 0x0000000106ff7812 */ /* 0x004ff6000780c0ff */
[----:B------:R-:W-:Y:S02]  /*53c0*/  @!UPT UIADD3 URZ, UPT, UPT, URZ, URZ, URZ ;  /* 0x000000fffffff290 */ /* 0x000fe4000fffe0ff */
[----:B------:R-:W-:Y:S01]  /*53d0*/  VOTEU.ANY UP3, P0 ;  /* 0x0000000000ff7886 */ /* 0x000fe20000060100 */
[----:B------:R-:W-:Y:S11]  /*53e0*/  PLOP3.LUT P0, PT, PT, PT, UP3, 0x80, 0x8 ;  /* 0x000000000008781c */ /* 0x000ff60003f0f038 */
[----:B------:R-:W-:Y:S02]  /*53f0*/  @!UPT UIADD3 URZ, UPT, UPT, URZ, URZ, URZ ;  /* 0x000000fffffff290 */ /* 0x000fe4000fffe0ff */
[----:B-1----:R-:W-:Y:S02]  /*5400*/  @P0 MOV R3, R4 ;  /* 0x0000000400030202 */ /* 0x002fe40000000f00 */
[----:B------:R-:W-:Y:S02]  /*5410*/  @P0 LOP3.LUT R0, R5, 0xffff, RZ, 0xc0, !PT ;  /* 0x0000ffff05000812 */ /* 0x000fe400078ec0ff */
[----:B------:R-:W-:Y:S02]  /*5420*/  @P0 R2UR UR5, R3 ;  /* 0x00000000030502ca */ /* 0x000fe400000e0000 */
[----:B------:R-:W-:Y:S11]  /*5430*/  @P0 R2UR UR4, R0 ;  /* 0x00000000000402ca */ /* 0x000ff600000e0000 */
[----:B------:R-:W-:Y:S02]  /*5440*/  @UP3 UMOV UR15, UR5 ;  /* 0x00000005000f3c82 */ /* 0x000fe40008000000 */
[----:B------:R-:W-:Y:S01]  /*5450*/  @UP3 UMOV UR14, UR4 ;  /* 0x00000004000e3c82 */ /* 0x000fe20008000000 */
[----:B------:R-:W-:Y:S05]  /*5460*/  BRA.U !UP0, `(.L_x_94) ;  /* 0x0000000108c07547 */ /* 0x000fea000b800000 */
[----:B------:R-:W-:Y:S02]  /*5470*/  UP2UR UR18, UPR, URZ, 0x4 ;  /* 0x00000004ff127883 */ /* 0x000fe40008000000 */
[----:B------:R-:W-:Y:S02]  /*5480*/  UISETP.NE.AND UP2, UPT, UR42, 0x1, UPT ;  /* 0x000000012a00788c */ /* 0x000fe4000bf45270 */
[----:B------:R-:W-:Y:S02]  /*5490*/  UIMAD.WIDE.U32 UR6, UR14, UR43, URZ ;  /* 0x0000002b0e0672a5 */ /* 0x000fe4000f8e00ff */
[----:B------:R-:W-:Y:S02]  /*54a0*/  UIMAD.WIDE.U32 UR10, UR15, UR40, URZ ;  /* 0x000000280f0a72a5 */ /* 0x000fe4000f8e00ff */
[----:B------:R-:W-:Y:S02]  /*54b0*/  USEL UR4, UR44, UR48, !UP2 ;  /* 0x000000302c047287 */ /* 0x000fe4000d000000 */
[----:B------:R-:W-:Y:S02]  /*54c0*/  UISETP.NE.AND UP0, UPT, UR30, 0x1, UPT ;  /* 0x000000011e00788c */ /* 0x000fe4000bf05270 */
[----:B------:R-:W-:Y:S02]  /*54d0*/  UP2UR UR20, UPR, URZ, 0x2 ;  /* 0x00000002ff147883 */ /* 0x000fe40008000000 */
[----:B------:R-:W-:Y:S02]  /*54e0*/  UISETP.NE.AND UP1, UPT, UR39, 0x1, UPT ;  /* 0x000000012700788c */ /* 0x000fe4000bf25270 */
[----:B------:R-:W-:Y:S02]  /*54f0*/  UIMAD.WIDE.U32 UR12, UR4, UR22, URZ ;  /* 0x00000016040c72a5 */ /* 0x000fe4000f8e00ff */
[----:B------:R-:W-:Y:S01]  /*5500*/  USEL UR9, UR45, UR50, !UP0 ;  /* 0x000000322d097287 */ /* 0x000fe2000c000000 */
[----:B------:R-:W-:Y:S01]  /*5510*/  UMOV UR6, UR7 ;  /* 0x0000000700067c82 */ /* 0x000fe20008000000 */
[----:B------:R-:W-:Y:S01]  /*5520*/  UMOV UR5, UR11 ;  /* 0x0000000b00057c82 */ /* 0x000fe20008000000 */
[----:B------:R-:W-:Y:S02]  /*5530*/  USHF.R.U32.HI UR7, URZ, UR54, UR6 ;  /* 0x00000036ff077299 */ /* 0x000fe40008011606 */
[----:B------:R-:W-:Y:S02]  /*5540*/  USHF.R.U32.HI UR6, URZ, UR41, UR5 ;  /* 0x00000029ff067299 */ /* 0x000fe40008011605 */
[----:B------:R-:W-:Y:S02]  /*5550*/  UIMAD.WIDE.U32 UR16, UR9, UR22, URZ ;  /* 0x00000016091072a5 */ /* 0x000fe4000f8e00ff */
[----:B------:R-:W-:Y:S02]  /*5560*/  USEL UR8, UR14, UR7, !UP2 ;  /* 0x000000070e087287 */ /* 0x000fe4000d000000 */
[----:B------:R-:W-:Y:S02]  /*5570*/  UISETP.NE.AND UP2, UPT, UR18, URZ, UPT ;  /* 0x000000ff1200728c */ /* 0x000fe4000bf45270 */
[----:B------:R-:W-:Y:S01]  /*5580*/  UIMAD.WIDE.U32 UR10, UR8, UR22, URZ ;  /* 0x00000016080a72a5 */ /* 0x000fe2000f8e00ff */
[----:B------:R-:W-:Y:S02]  /*5590*/  UMOV UR5, UR13 ;  /* 0x0000000d00057c82 */ /* 0x000fe40008000000 */
[----:B------:R-:W-:Y:S03]  /*55a0*/  @UP1 USHF.R.U32.HI UR4, URZ, UR23, UR5 ;  /* 0x00000017ff041299 */ /* 0x000fe60008011605 */
[----:B------:R-:W-:Y:S01]  /*55b0*/  UMOV UR5, UR17 ;  /* 0x0000001100057c82 */ /* 0x000fe20008000000 */
[----:B------:R-:W-:Y:S02]  /*55c0*/  UIMAD UR4, UR39, UR4, URZ ;  /* 0x00000004270472a4 */ /* 0x000fe4000f8e02ff */
[----:B------:R-:W-:Y:S02]  /*55d0*/  @UP1 USHF.R.U32.HI UR9, URZ, UR23, UR5 ;  /* 0x00000017ff091299 */ /* 0x000fe40008011605 */
[----:B------:R-:W-:Y:S02]  /*55e0*/  USEL UR5, UR15, UR6, !UP0 ;  /* 0x000000060f057287 */ /* 0x000fe4000c000000 */
[----:B------:R-:W-:Y:S02]  /*55f0*/  UIMAD UR6, UR39, UR9, URZ ;  /* 0x00000009270672a4 */ /* 0x000fe4000f8e02ff */
[----:B------:R-:W-:Y:S03]  /*5600*/  UISETP.GE.AND UP0, UPT, UR8, UR4, UPT ;  /* 0x000000040800728c */ /* 0x000fe6000bf06270 */
[----:B------:R-:W-:Y:S01]  /*5610*/  UMOV UR4, UR11 ;  /* 0x0000000b00047c82 */ /* 0x000fe20008000000 */
[----:B------:R-:W-:Y:S02]  /*5620*/  UISETP.GE.OR UP0, UPT, UR5, UR6, UP0 ;  /* 0x000000060500728c */ /* 0x000fe40008706670 */
[----:B------:R-:W-:Y:S02]  /*5630*/  USHF.R.U32.HI UR4, URZ, UR23, UR4 ;  /* 0x00000017ff047299 */ /* 0x000fe40008011604 */
[----:B------:R-:W-:Y:S02]  /*5640*/  UIMAD.WIDE.U32 UR6, UR5, UR22, URZ ;  /* 0x00000016050672a5 */ /* 0x000fe4000f8e00ff */
[----:B------:R-:W-:Y:S04]  /*5650*/  USEL UR10, UR8, UR4, !UP1 ;  /* 0x00000004080a7287 */ /* 0x000fe8000c800000 */
[----:B------:R-:W-:Y:S01]  /*5660*/  UIADD3 UR11, UPT, UPT, -UR10, URZ, URZ ;  /* 0x000000ff0a0b7290 */ /* 0x000fe2000fffe1ff */
[----:B------:R-:W-:Y:S01]  /*5670*/  @!UP0 UMOV UR4, UR7 ;  /* 0x0000000700048c82 */ /* 0x000fe20008000000 */
[----:B------:R-:W-:Y:S02]  /*5680*/  UIADD3 UR7, UPT, UPT, -UR8, URZ, URZ ;  /* 0x000000ff08077290 */ /* 0x000fe4000fffe1ff */
[----:B------:R-:W-:Y:S02]  /*5690*/  @!UP0 USHF.R.U32.HI UR4, URZ, UR23, UR4 ;  /* 0x00000017ff048299 */ /* 0x000fe40008011604 */
[----:B------:R-:W-:Y:S02]  /*56a0*/  UIMAD UR6, UR39, UR11, UR8 ;  /* 0x0000000b270672a4 */ /* 0x000fe4000f8e0208 */
[----:B------:R-:W-:Y:S02]  /*56b0*/  @!UP0 USEL UR4, UR5, UR4, !UP1 ;  /* 0x0000000405048287 */ /* 0x000fe4000c800000 */
[----:B------:R-:W-:Y:S02]  /*56c0*/  UISETP.NE.AND UP1, UPT, UR20, URZ, UPT ;  /* 0x000000ff1400728c */ /* 0x000fe4000bf25270 */
[----:B------:R-:W-:Y:S02]  /*56d0*/  @!UP0 UIMAD UR6, UR9, UR6, UR4 ;  /* 0x00000006090682a4 */ /* 0x000fe4000f8e0204 */
[----:B------:R-:W-:Y:S02]  /*56e0*/  @!UP0 UIADD3 UR9, UPT, UPT, UR10, -UR4, URZ ;  /* 0x800000040a098290 */ /* 0x000fe4000fffe0ff */
[----:B------:R-:W-:Y:S02]  /*56f0*/  UIADD3 UR4, UPT, UPT, -UR5, URZ, URZ ;  /* 0x000000ff05047290 */ /* 0x000fe4000fffe1ff */
[----:B------:R-:W-:Y:S03]  /*5700*/  @!UP0 UIMAD UR8, UR9, UR39, UR5 ;  /* 0x00000027090882a4 */ /* 0x000fe6000f8e0205 */
[----:B------:R-:W-:Y:S01]  /*5710*/  @!UP0 UMOV UR5, UR6 ;  /* 0x0000000600058c82 */ /* 0x000fe20008000000 */
[----:B------:R-:W-:Y:S02]  /*5720*/  UIMAD UR6, UR30, UR4, UR15 ;  /* 0x000000041e0672a4 */ /* 0x000fe4000f8e020f */
[----:B------:R-:W-:Y:S02]  /*5730*/  UIMAD UR4, UR42, UR7, UR14 ;  /* 0x000000072a0472a4 */ /* 0x000fe4000f8e020e */
[----:B------:R-:W-:Y:S02]  /*5740*/  UIMAD UR15, UR5, UR30, UR6 ;  /* 0x0000001e050f72a4 */ /* 0x000fe4000f8e0206 */
[----:B------:R-:W-:Y:S11]  /*5750*/  UIMAD UR14, UR8, UR42, UR4 ;  /* 0x0000002a080e72a4 */ /* 0x000ff6000f8e0204 */
[----:B------:R-:W-:Y:S01]  /*5760*/  @!UPT UIADD3 URZ, UPT, UPT, URZ, URZ, URZ ;  /* 0x000000fffffff290 */ /* 0x000fe2000fffe0ff */
.L_x_94:
[----:B------:R-:W1:Y:S01]  /*5770*/  @!UP4 LDCU.128 UR8, c[0x0][0xb10] ;  /* 0x00016200ff08c7ac */ /* 0x000e620008000c00 */
[----:B------:R-:W-:Y:S04]  /*5780*/  MOV R0, UR19 ;  /* 0x0000001300007c02 */ /* 0x000fe80008000f00 */
[----:B------:R-:W-:Y:S01]  /*5790*/  IABS R0, R0 ;  /* 0x0000000000007213 */ /* 0x000fe20000000000 */
[----:B------:R-:W2:Y:S01]  /*57a0*/  @!UP4 LDCU UR5, c[0x0][0xb0c] ;  /* 0x00016180ff05c7ac */ /* 0x000ea20008000800 */
[----:B-1----:R-:W-:Y:S07]  /*57b0*/  UIMAD.WIDE.U32 UR6, UR15, UR8, URZ ;  /* 0x000000080f0672a5 */ /* 0x002fee000f8e00ff */
[----:B------:R-:W-:Y:S01]  /*57c0*/  @!UP4 UMOV UR4, UR7 ;  /* 0x000000070004cc82 */ /* 0x000fe20008000000 */
[----:B--2---:R-:W-:Y:S02]  /*57d0*/  @!UP4 UISETP.NE.AND UP0, UPT, UR5, 0x1, UPT ;  /* 0x000000010500c88c */ /* 0x004fe4000bf05270 */
[----:B------:R-:W-:Y:S02]  /*57e0*/  @!UP4 USHF.R.U32.HI UR4, URZ, UR9, UR4 ;  /* 0x00000009ff04c299 */ /* 0x000fe40008011604 */
[----:B------:R-:W-:Y:S02]  /*57f0*/  UIMAD.WIDE.U32 UR6, UR14, UR11, URZ ;  /* 0x0000000b0e0672a5 */ /* 0x000fe4000f8e00ff */
[----:B------:R-:W-:Y:S02]  /*5800*/  @!UP4 USEL UR8, UR15, UR4, !UP0 ;  /* 0x000000040f08c287 */ /* 0x000fe4000c000000 */
[----:B------:R-:W-:Y:S03]  /*5810*/  @!UP4 UISETP.NE.AND UP0, UPT, UR10, 0x1, UPT ;  /* 0x000000010a00c88c */ /* 0x000fe6000bf05270 */
[----:B------:R-:W-:Y:S02]  /*5820*/  @!UP4 UMOV UR6, UR7 ;  /* 0x000000070006cc82 */ /* 0x000fe40008000000 */
[----:B------:R-:W1:Y:S02]  /*5830*/  @!UP4 LDCU UR4, c[0x0][0xb20] ;  /* 0x00016400ff04c7ac */ /* 0x000e640008000800 */
[----:B-1----:R-:W-:Y:S04]  /*5840*/  @!UP4 USHF.R.U32.HI UR6, URZ, UR4, UR6 ;  /* 0x00000004ff06c299 */ /* 0x002fe80008011606 */
[----:B------:R-:W-:Y:S04]  /*5850*/  @!UP4 USEL UR6, UR14, UR6, !UP0 ;  /* 0x000000060e06c287 */ /* 0x000fe8000c000000 */
[----:B------:R-:W-:Y:S02]  /*5860*/  @!UP4 UIADD3 UR4, UPT, UPT, -UR8, UR6, URZ ;  /* 0x000000060804c290 */ /* 0x000fe4000fffe1ff */
[----:B------:R-:W-:Y:S02]  /*5870*/  @!UP4 UIADD3 UR6, UPT, UPT, UR8, -UR6, URZ ;  /* 0x800000060806c290 */ /* 0x000fe4000fffe0ff */
[----:B------:R-:W-:Y:S02]  /*5880*/  @!UP4 UIMAD UR15, UR4, UR5, UR15 ;  /* 0x00000005040fc2a4 */ /* 0x000fe4000f8e020f */
[----:B------:R-:W-:Y:S01]  /*5890*/  @!UP4 UIMAD UR14, UR6, UR10, UR14 ;  /* 0x0000000a060ec2a4 */ /* 0x000fe2000f8e020e */
[----:B------:R-:W-:Y:S11]  /*58a0*/  BRA.U UP2, `(.L_x_95) ;  /* 0x0000000102107547 */ /* 0x000ff6000b800000 */
[----:B------:R-:W-:Y:S04]  /*58b0*/  MOV R8, UR53 ;  /* 0x0000003500087c02 */ /* 0x000fe80008000f00 */
[----:B------:R-:W-:Y:S04]  /*58c0*/  SHF.L.U32 R8, R8, 0x1f, RZ ;  /* 0x0000001f08087819 */ /* 0x000fe800000006ff */
[----:B------:R-:W1:Y:S02]  /*58d0*/  SYNCS.PHASECHK.TRANS64.TRYWAIT P1, [UR31+0x148], R8 ;  /* 0x00014808ff0075a7 */ /* 0x000e64000802111f */
[----:B-1----:R-:W-:Y:S05]  /*58e0*/  @!P1 BRA `(.L_x_96) ;  /* 0x0000004000a89947 */ /* 0x002fea0003800000 */
.L_x_95:
[----:B------:R-:W-:Y:S01]  /*58f0*/  UISETP.NE.AND UP2, UPT, UR38, URZ, UPT ;  /* 0x000000ff2600728c */ /* 0x000fe2000bf45270 */
[----:B------:R-:W-:Y:S01]  /*5900*/  R2UR UR4, R0 ;  /* 0x00000000000472ca */ /* 0x000fe200000e0000 */
[----:B------:R-:W-:Y:S01]  /*5910*/  USHF.L.U32 UR27, UR21, 0x6, URZ ;  /* 0x00000006151b7899 */ /* 0x000fe200080006ff */
[----:B-1----:R-:W-:Y:S05]  /*5920*/  IMAD.U32 R8, RZ, RZ, UR38 ;  /* 0x00000026ff087e24 */ /* 0x002fea000f8e00ff */
[----:B------:R-:W-:Y:S04]  /*5930*/  IABS R8, R8 ;  /* 0x0000000800087213 */ /* 0x000fe80000000000 */
[----:B------:R-:W1:Y:S02]  /*5940*/  I2F.RP R12, R8 ;  /* 0x00000008000c7306 */ /* 0x000e640000209400 */
[----:B------:R-:W-:Y:S07]  /*5950*/  UIMAD.WIDE.U32 UR6, UR47, UR4, URZ ;  /* 0x000000042f0672a5 */ /* 0x000fee000f8e00ff */
[----:B------:R-:W-:Y:S02]  /*5960*/  UMOV UR28, UR7 ;  /* 0x00000007001c7c82 */ /* 0x000fe40008000000 */
[----:B------:R-:W-:Y:S04]  /*5970*/  UIMAD UR4, UR28, UR51, UR4 ;  /* 0x000000331c0472a4 */ /* 0x000fe8000f8e0204 */
[----:B------:R-:W-:Y:S01]  /*5980*/  UISETP.GT.U32.AND UP0, UPT, UR32, UR4, UPT ;  /* 0x000000042000728c */ /* 0x000fe2000bf04070 */
[----:B-1----:R-:W1:Y:S10]  /*5990*/  MUFU.RCP R12, R12 ;  /* 0x0000000c000c7308 */ /* 0x002e740000001000 */
[----:B------:R-:W-:Y:S02]  /*59a0*/  @!UP0 UIADD3 UR4, UPT, UPT, UR4, -UR32, URZ ;  /* 0x8000002004048290 */ /* 0x000fe4000fffe0ff */
[----:B------:R-:W-:Y:S02]  /*59b0*/  @!UP0 UIADD3 UR28, UPT, UPT, UR28, 0x1, URZ ;  /* 0x000000011c1c8890 */ /* 0x000fe4000fffe0ff */
[----:B------:R-:W-:Y:S02]  /*59c0*/  UISETP.GE.U32.AND UP0, UPT, UR4, UR32, UPT ;  /* 0x000000200400728c */ /* 0x000fe4000bf06070 */
[----:B------:R-:W-:Y:S01]  /*59d0*/  ULOP3.LUT UR4, UR19, UR33, URZ, 0x3c, !UPT ;  /* 0x0000002113047292 */ /* 0x000fe2000f8e3cff */
[----:B-1----:R-:W-:Y:S04]  /*59e0*/  VIADD R12, R12, 0xffffffe ;  /* 0x0ffffffe0c0c7836 */ /* 0x002fe80000000000 */
[----:B------:R1:W2:Y:S04]  /*59f0*/  F2I.FTZ.U32.TRUNC.NTZ R13, R12 ;  /* 0x0000000c000d7305 */ /* 0x0002a8000021f000 */
[----:B------:R-:W-:Y:S02]  /*5a00*/  @UP0 UIADD3 UR28, UPT, UPT, UR28, 0x1, URZ ;  /* 0x000000011c1c0890 */ /* 0x000fe4000fffe0ff */
[----:B------:R-:W-:Y:S01]  /*5a10*/  UISETP.GE.AND UP0, UPT, UR4, URZ, UPT ;  /* 0x000000ff0400728c */ /* 0x000fe2000bf06270 */
[----:B-1----:R-:W-:Y:S01]  /*5a20*/  HFMA2 R12, -RZ, RZ, 0, 0 ;  /* 0x00000000ff0c7431 */ /* 0x002fe200000001ff */
[----:B--2---:R-:W-:Y:S09]  /*5a30*/  IADD3 R3, PT, PT, RZ, -R13, RZ ;  /* 0x8000000dff037210 */ /* 0x004ff20007ffe0ff */
[----:B------:R-:W-:Y:S02]  /*5a40*/  @!UP0 UIADD3 UR28, UPT, UPT, -UR28, URZ, URZ ;  /* 0x000000ff1c1c8290 */ /* 0x000fe4000fffe1ff */
[----:B------:R-:W-:Y:S01]  /*5a50*/  @!UP6 ULOP3.LUT UR28, URZ, UR33, URZ, 0x33, !UPT ;  /* 0x00000021ff1ce292 */ /* 0x000fe2000f8e33ff */
[----:B------:R-:W-:Y:S03]  /*5a60*/  IMAD R3, R3, R8, RZ ;  /* 0x0000000803037224 */ /* 0x000fe600078e02ff */
[----:B------:R-:W-:Y:S02]  /*5a70*/  ULOP3.LUT UR4, UR28, UR38, URZ, 0x3c, !UPT ;  /* 0x000000261c047292 */ /* 0x000fe4000f8e3cff */
[----:B------:R-:W-:Y:S02]  /*5a80*/  IMAD.U32 R0, RZ, RZ, UR28 ;  /* 0x0000001cff007e24 */ /* 0x000fe4000f8e00ff */
[----:B------:R-:W-:Y:S01]  /*5a90*/  UISETP.GE.AND UP0, UPT, UR4, URZ, UPT ;  /* 0x000000ff0400728c */ /* 0x000fe2000bf06270 */
[----:B------:R-:W-:Y:S01]  /*5aa0*/  IMAD.HI.U32 R13, R13, R3, R12 ;  /* 0x000000030d0d7227 */ /* 0x000fe200078e000c */
[----:B------:R-:W-:Y:S02]  /*5ab0*/  UIADD3 UR4, UPT, UPT, -UR28, URZ, URZ ;  /* 0x000000ff1c047290 */ /* 0x000fe4000fffe1ff */
[----:B------:R-:W-:Y:S02]  /*5ac0*/  IABS R0, R0 ;  /* 0x0000000000007213 */ /* 0x000fe40000000000 */
[----:B------:R-:W-:Y:S03]  /*5ad0*/  UIMAD UR4, UR33, UR4, UR19 ;  /* 0x00000004210472a4 */ /* 0x000fe6000f8e0213 */
[----:B------:R-:W-:Y:S01]  /*5ae0*/  IMAD.HI.U32 R13, R13, R0, RZ ;  /* 0x000000000d0d7227 */ /* 0x000fe200078e00ff */
[----:B------:R-:W-:Y:S03]  /*5af0*/  USHF.L.U32 UR26, UR4, 0x6, URZ ;  /* 0x00000006041a7899 */ /* 0x000fe600080006ff */
[----:B------:R-:W-:Y:S04]  /*5b00*/  IMAD.MOV R3, RZ, RZ, -R13 ;  /* 0x000000ffff037224 */ /* 0x000fe800078e0a0d */
[C---:B------:R-:W-:Y:S05]  /*5b10*/  IMAD R0, R8.reuse, R3, R0 ;  /* 0x0000000308007224 */ /* 0x040fea00078e0200 */
[----:B------:R-:W-:Y:S11]  /*5b20*/  ISETP.GT.U32.AND P1, PT, R8, R0, PT ;  /* 0x000000000800720c */ /* 0x000ff60003f24070 */
[----:B------:R-:W-:Y:S02]  /*5b30*/  @!UPT UIADD3 URZ, UPT, UPT, URZ, URZ, URZ ;  /* 0x000000fffffff290 */ /* 0x000fe4000fffe0ff */
[-C--:B------:R-:W-:Y:S01]  /*5b40*/  @!P1 IADD3 R0, PT, PT, R0, -R8.reuse, RZ ;  /* 0x8000000800009210 */ /* 0x080fe20007ffe0ff */
[----:B------:R-:W-:Y:S01]  /*5b50*/  @!P1 VIADD R13, R13, 0x1 ;  /* 0x000000010d0d9836 */ /* 0x000fe20000000000 */
[----:B------:R-:W-:Y:S02]  /*5b60*/  ISETP.NE.U32.AND P1, PT, RZ, UR34, PT ;  /* 0x00000022ff007c0c */ /* 0x000fe4000bf25070 */
[----:B------:R-:W-:Y:S02]  /*5b70*/  ISETP.GE.U32.AND P2, PT, R0, R8, PT ;  /* 0x000000080000720c */ /* 0x000fe40003f46070 */
[----:B------:R-:W-:Y:S11]  /*5b80*/  ISETP.NE.AND.EX P1, PT, RZ, UR35, PT, P1 ;  /* 0x00000023ff007c0c */ /* 0x000ff6000bf25310 */
[----:B------:R-:W-:Y:S04]  /*5b90*/  @P2 IADD3 R13, PT, PT, R13, 0x1, RZ ;  /* 0x000000010d0d2810 */ /* 0x000fe80007ffe0ff */
[----:B------:R-:W-:Y:S11]  /*5ba0*/  R2UR UR29, R13 ;  /* 0x000000000d1d72ca */ /* 0x000ff600000e0000 */
[----:B------:R-:W-:Y:S02]  /*5bb0*/  @!UPT UIADD3 URZ, UPT, UPT, URZ, URZ, URZ ;  /* 0x000000fffffff290 */ /* 0x000fe4000fffe0ff */
[----:B------:R-:W-:Y:S02]  /*5bc0*/  @!UP0 UIADD3 UR29, UPT, UPT, -UR29, URZ, URZ ;  /* 0x000000ff1d1d8290 */ /* 0x000fe4000fffe1ff */
[----:B------:R-:W-:Y:S04]  /*5bd0*/  @!UP2 ULOP3.LUT UR29, URZ, UR38, URZ, 0x33, !UPT ;  /* 0x00000026ff1da292 */ /* 0x000fe8000f8e33ff */
[----:B------:R-:W-:Y:S04]  /*5be0*/  UIADD3 UR5, UPT, UPT, -UR29, URZ, URZ ;  /* 0x000000ff1d057290 */ /* 0x000fe8000fffe1ff */
[----:B------:R-:W-:Y:S01]  /*5bf0*/  UIMAD UR28, UR38, UR5, UR28 ;  /* 0x00000005261c72a4 */ /* 0x000fe2000f8e021c */
[----:B------:R-:W-:Y:S11]  /*5c00*/  BRA.U !UP5, `(.L_x_97) ;  /* 0x000000010d387547 */ /* 0x000ff6000b800000 */
[----:B------:R-:W-:Y:S01]  /*5c10*/  UISETP.NE.AND UP1, UPT, UR52, URZ, UPT ;  /* 0x000000ff3400728c */ /* 0x000fe2000bf25270 */
[----:B------:R-:W-:Y:S01]  /*5c20*/  IMAD.MOV.U32 R45, RZ, RZ, 0x1 ;  /* 0x00000001ff2d7424 */ /* 0x000fe200078e00ff */
[----:B------:R-:W1:Y:S01]  /*5c30*/  LDCU.64 UR8, c[0x0][0x358] ;  /* 0x00006b00ff0877ac */ /* 0x000e620008000a00 */
[----:B------:R-:W-:Y:S03]  /*5c40*/  MOV R0, 0x1 ;  /* 0x0000000100007802 */ /* 0x000fe60000000f00 */
[----:B------:R-:W-:Y:S05]  /*5c50*/  PLOP3.LUT P2, PT, PT, PT, UP1, 0x80, 0x8 ;  /* 0x000000000008781c */ /* 0x000fea0003f4f018 */
[----:B------:R-:W2:Y:S01]  /*5c60*/  @UP1 LDCU.64 UR4, c[0x0][0x888] ;  /* 0x00011100ff0417ac */ /* 0x000ea20008000a00 */
[----:B------:R-:W-:Y:S07]  /*5c70*/  @UP1 UIMAD UR6, UR49, UR34, URZ ;  /* 0x00000022310612a4 */ /* 0x000fee000f8e02ff */
[----:B------:R-:W-:Y:S01]  /*5c80*/  @!P2 PRMT R45, R0, 0x7610, R45 ;  /* 0x00007610002da816 */ /* 0x000fe2000000002d */
[----:B--2---:R-:W-:Y:S06]  /*5c90*/  @UP1 UIMAD.WIDE UR4, UR6, 0x4, UR4 ;  /* 0x00000004060418a5 */ /* 0x004fec000f8e0204 */
[----:B-----5:R-:W-:Y:S01]  /*5ca0*/  IMAD.U32 R26, RZ, RZ, UR4 ;  /* 0x00000004ff1a7e24 */ /* 0x020fe2000f8e00ff */
[----:B------:R-:W-:Y:S04]  /*5cb0*/  MOV R27, UR5 ;  /* 0x00000005001b7c02 */ /* 0x000fe80008000f00 */
[----:B------:R-:W2:Y:S01]  /*5cc0*/  @!UP1 LDCU UR4, c[0x0][0x880] ;  /* 0x00011000ff0497ac */ /* 0x000ea20008000800 */
[----:B-1----:R1:W5:Y:S02]  /*5cd0*/  @P2 LDG.E R26, desc[UR8][R26.64] ;  /* 0x000000081a1a2981 */ /* 0x002364000c1e1900 */
[----:B-12---:R-:W-:Y:S07]  /*5ce0*/  @!P2 IMAD.U32 R26, RZ, RZ, UR4 ;  /* 0x00000004ff1aae24 */ /* 0x006fee000f8e00ff */
.L_x_97:
[----:B-----5:R-:W-:Y:S01]  /*5cf0*/  @!P1 FSETP.EQ.AND P3, PT, R26, RZ, PT ;  /* 0x000000ff1a00920b */ /* 0x020fe20003f62000 */
[----:B------:R-:W-:Y:S01]  /*5d00*/  @!UPT UIADD3 URZ, UPT, UPT, URZ, URZ, URZ ;  /* 0x000000fffffff290 */ /* 0x000fe2000fffe0ff */
[----:B------:R-:W-:Y:S11]  /*5d10*/  @!P1 BRA `(.L_x_98) ;  /* 0x0000000000149947 */ /* 0x000ff60003800000 */
[----:B------:R-:W-:Y:S02]  /*5d20*/  LOP3.LUT P1, RZ, R45, 0xff, RZ, 0xc0, !PT ;  /* 0x000000ff2dff7812 */ /* 0x000fe4000782c0ff */
[----:B------:R-:W-:Y:S04]  /*5d30*/  PLOP3.LUT P3, PT, PT, PT, UP1, 0x80, 0x8 ;  /* 0x000000000008781c */ /* 0x000fe80003f6f018 */
[----:B------:R-:W-:Y:S07]  /*5d40*/  PLOP3.LUT P3, PT, P3, PT, PT, 0x8, 0x80 ;  /* 0x000000000080781c */ /* 0x000fee0001f6e170 */
[----:B------:R-:W-:Y:S11]  /*5d50*/  @P1 FSETP.EQ.AND P3, PT, R26, RZ, PT ;  /* 0x000000ff1a00120b */ /* 0x000ff60003f62000 */
[----:B------:R-:W-:Y:S02]  /*5d60*/  @!UPT UIADD3 URZ, UPT, UPT, URZ, URZ, URZ ;  /* 0x000000fffffff290 */ /* 0x000fe4000fffe0ff */
.L_x_98:
[----:B------:R-:W-:Y:S01]  /*5d70*/  ULEA UR4, UR25, UR31, 0x3 ;  /* 0x0000001f19047291 */ /* 0x000fe2000f8e18ff */
[----:B------:R-:W-:Y:S02]  /*5d80*/  SHF.L.U32 R3, R10, 0x1f, RZ ;  /* 0x0000001f0a037819 */ /* 0x000fe400000006ff */
[----:B------:R-:W-:Y:S04]  /*5d90*/  ELECT P2, URZ, PT ;  /* 0x0000000000ff782f */ /* 0x000fe80003840000 */
[----:B------:R-:W-:Y:S02]  /*5da0*/  PLOP3.LUT P2, PT, P3, P2, PT, 0xf2, 0x2f ;  /* 0x00000000002f781c */ /* 0x000fe40001f45e72 */
[----:B------:R-:W1:Y:S02]  /*5db0*/  SYNCS.PHASECHK.TRANS64.TRYWAIT P1, [UR4+0x128], R3 ;  /* 0x00012803ff0075a7 */ /* 0x000e640008021104 */
[----:B-1----:R-:W-:Y:S09]  /*5dc0*/  @!P1 BRA `(.L_x_99) ;  /* 0x0000003c00889947 */ /* 0x002ff20003800000 */
.L_x_195:
[----:B------:R-:W2:Y:S01]  /*5dd0*/  S2UR UR19, SR_CgaCtaId ;  /* 0x00000000001379c3 */ /* 0x000ea20000008800 */
[----:B------:R-:W-:Y:S01]  /*5de0*/  VOTEU.ALL UP0, P2 ;  /* 0x0000000000ff7886 */ /* 0x000fe20001000000 */
[----:B-1----:R-:W-:Y:S01]  /*5df0*/  @!P2 IADD3 R3, P1, PT, R14, 0x580, RZ ;  /* 0x000005800e03a810 */ /* 0x002fe20007f3e0ff */
[----:B------:R-:W-:Y:S01]  /*5e00*/  UMOV UR20, 0x0 ;  /* 0x0000000000147882 */ /* 0x000fe20000000000 */
[----:B------:R-:W-:Y:S01]  /*5e10*/  UMOV UR21, 0x10000000 ;  /* 0x1000000000157882 */ /* 0x000fe20000000000 */
[----:B------:R-:W-:Y:S01]  /*5e20*/  UMOV UR11, UR27 ;  /* 0x0000001b000b7c82 */ /* 0x000fe20008000000 */
[----:B------:R-:W-:Y:S01]  /*5e30*/  @!UP0 ULEA UR5, UR25, UR31, 0xc ;  /* 0x0000001f19058291 */ /* 0x000fe2000f8e60ff */
[----:B------:R-:W-:Y:S01]  /*5e40*/  @!P2 IMAD.X R0, RZ, RZ, R15, P1 ;  /* 0x000000ffff00a224 */ /* 0x000fe200008e060f */
[----:B------:R-:W-:Y:S01]  /*5e50*/  @!UP0 UIADD3 UR10, UPT, UPT, UR26, 0x20, URZ ;  /* 0x000000201a0a8890 */ /* 0x000fe2000fffe0ff */
[----:B------:R-:W-:Y:S01]  /*5e60*/  @!P2 R2UR UR7, R3 ;  /* 0x000000000307a2ca */ /* 0x000fe200000e0000 */
[----:B------:R-:W-:Y:S01]  /*5e70*/  @!UP0 UIADD3 UR24, UPT, UPT, UR5, 0x200, URZ ;  /* 0x0000020005188890 */ /* 0x000fe2000fffe0ff */
[----:B------:R-:W-:Y:S01]  /*5e80*/  @P0 SHF.R.U32.HI R4, RZ, 0x10, R5 ;  /* 0x00000010ff040819 */ /* 0x000fe20000011605 */
[----:B------:R-:W-:Y:S02]  /*5e90*/  @!UP0 UIADD3 UR8, UPT, UPT, UR5, 0xa00, URZ ;  /* 0x00000a0005088890 */ /* 0x000fe4000fffe0ff */
[----:B------:R-:W-:Y:S01]  /*5ea0*/  UIADD3 UR5, UPT, UPT, UR25, 0x1, URZ ;  /* 0x0000000119057890 */ /* 0x000fe2000fffe0ff */
[----:B------:R-:W-:Y:S01]  /*5eb0*/  @P0 R2UR UR49, R4 ;  /* 0x00000000043102ca */ /* 0x000fe200000e0000 */
[----:B------:R-:W-:Y:S02]  /*5ec0*/  UIADD3 UR25, UPT, UPT, UR4, 0x110, URZ ;  /* 0x0000011004197890 */ /* 0x000fe4000fffe0ff */
[----:B------:R-:W-:Y:S01]  /*5ed0*/  UISETP.NE.AND UP0, UPT, UR5, 0x3, UPT ;  /* 0x000000030500788c */ /* 0x000fe2000bf05270 */
[----:B------:R-:W-:Y:S01]  /*5ee0*/  UMOV UR12, UR28 ;  /* 0x0000001c000c7c82 */ /* 0x000fe20008000000 */
[----:B------:R-:W-:Y:S02]  /*5ef0*/  UMOV UR13, UR29 ;  /* 0x0000001d000d7c82 */ /* 0x000fe40008000000 */
[----:B------:R-:W-:Y:S01]  /*5f00*/  USEL UR6, UR5, URZ, UP0 ;  /* 0x000000ff05067287 */ /* 0x000fe20008000000 */
[----:B------:R-:W-:Y:S01]  /*5f10*/  @!P2 R2UR UR5, R0 ;  /* 0x000000000005a2ca */ /* 0x000fe200000e0000 */
[----:B------:R-:W-:Y:S01]  /*5f20*/  IMAD.U32 R12, RZ, RZ, UR7 ;  /* 0x00000007ff0c7e24 */ /* 0x000fe2000f8e00ff */
[----:B------:R-:W-:Y:S01]  /*5f30*/  USEL UR18, URZ, 0x1, UP0 ;  /* 0x00000001ff127887 */ /* 0x000fe20008000000 */
[----:B------:R-:W-:Y:S01]  /*5f40*/  @!P2 IMAD.MOV.U32 R0, RZ, RZ, 0x1000 ;  /* 0x00001000ff00a424 */ /* 0x000fe200078e00ff */
[----:B------:R-:W-:Y:S01]  /*5f50*/  VOTEU.ALL UP0, P2 ;  /* 0x0000000000ff7886 */ /* 0x000fe20001000000 */
[----:B------:R-:W-:Y:S01]  /*5f60*/  UMOV UR9, UR25 ;  /* 0x0000001900097c82 */ /* 0x000fe20008000000 */
[----:B------:R-:W-:Y:S01]  /*5f70*/  @!P2 R2UR UR16, R12 ;  /* 0x000000000c10a2ca */ /* 0x000fe200000e0000 */
[----:B--2---:R-:W-:Y:S01]  /*5f80*/  UPRMT UR7, UR19, 0x654, UR25 ;  /* 0x0000065413077896 */ /* 0x004fe20008000019 */
[----:B------:R-:W-:Y:S04]  /*5f90*/  LOP3.LUT R10, R10, UR18, RZ, 0x3c, !PT ;  /* 0x000000120a0a7c12 */ /* 0x000fe8000f8e3cff */
[----:B------:R-:W-:Y:S01]  /*5fa0*/  SHF.L.U32 R3, R10, 0x1f, RZ ;  /* 0x0000001f0a037819 */ /* 0x000fe200000006ff */
[----:B------:R-:W-:Y:S01]  /*5fb0*/  IMAD.U32 R13, RZ, RZ, UR5 ;  /* 0x00000005ff0d7e24 */ /* 0x000fe2000f8e00ff */
[----:B------:R-:W-:Y:S04]  /*5fc0*/  ULEA UR5, UR6, UR31, 0x3 ;  /* 0x0000001f06057291 */ /* 0x000fe8000f8e18ff */
[----:B------:R-:W-:Y:S11]  /*5fd0*/  @!P2 R2UR UR17, R13 ;  /* 0x000000000d11a2ca */ /* 0x000ff600000e0000 */
[----:B------:R-:W-:Y:S02]  /*5fe0*/  @!UPT UIADD3 URZ, UPT, UPT, URZ, URZ, URZ ;  /* 0x000000fffffff290 */ /* 0x000fe4000fffe0ff */
[----:B------:R1:W-:Y:S01]  /*5ff0*/  @!UP0 UTMALDG.4D [UR24], [UR16], desc[UR20] ;  /* 0x00001418100085b4 */ /* 0x0003e20008019000 */
[----:B------:R-:W-:Y:S05]  /*6000*/  VOTEU.ALL UP0, P2 ;  /* 0x0000000000ff7886 */ /* 0x000fea0001000000 */
[----:B------:R1:W-:Y:S01]  /*6010*/  @!UP0 UTMALDG.4D [UR8], [UR16], desc[UR20] ;  /* 0x00001408100085b4 */ /* 0x0003e20008019000 */
[----:B------:R1:W-:Y:S01]  /*6020*/  @!P2 SYNCS.ARRIVE.TRANS64.RED.A0TR RZ, [UR4+0x110], R0 ;  /* 0x00011000ffffa9a7 */ /* 0x0003e20008300404 */
[----:B------:R-:W-:Y:S01]  /*6030*/  SYNCS.ARRIVE.TRANS64.RED.A1T0 RZ, [UR7], RZ ;  /* 0x000000ffffff79a7 */ /* 0x000fe20008100407 */
[----:B------:R-:W2:Y:S02]  /*6040*/  SYNCS.PHASECHK.TRANS64.TRYWAIT P1, [UR5+0x128], R3 ;  /* 0x00012803ff0075a7 */ /* 0x000ea40008021105 */
[----:B-12---:R-:W-:Y:S05]  /*6050*/  @!P1 BRA `(.L_x_100) ;  /* 0x0000003800fc9947 */ /* 0x006fea0003800000 */
.L_x_197:
[----:B------:R-:W-:Y:S01]  /*6060*/  UIADD3 UR17, UPT, UPT, UR5, 0x110, URZ ;  /* 0x0000011005117890 */ /* 0x000fe2000fffe0ff */
[----:B------:R-:W2:Y:S01]  /*6070*/  S2UR UR57, SR_CgaCtaId ;  /* 0x00000000003979c3 */ /* 0x000ea20000008800 */
[----:B------:R-:W-:Y:S01]  /*6080*/  UPLOP3.LUT UP2, UPT, UPT, UPT, UPT, 0x80, 0x8 ;  /* 0x000000000008789c */ /* 0x000fe20003f4f070 */
[----:B-1----:R-:W-:Y:S01]  /*6090*/  @!P2 IADD3 R3, P0, PT, R14, 0x580, RZ ;  /* 0x000005800e03a810 */ /* 0x002fe20007f1e0ff */
[----:B------:R-:W-:Y:S01]  /*60a0*/  UMOV UR36, 0x0 ;  /* 0x0000000000247882 */ /* 0x000fe20000000000 */
[----:B------:R-:W-:Y:S01]  /*60b0*/  UMOV UR37, 0x10000000 ;  /* 0x1000000000257882 */ /* 0x000fe20000000000 */
[----:B------:R-:W-:Y:S01]  /*60c0*/  UMOV UR19, UR27 ;  /* 0x0000001b00137c82 */ /* 0x000fe20008000000 */
[----:B------:R-:W-:Y:S01]  /*60d0*/  UMOV UR20, UR28 ;  /* 0x0000001c00147c82 */ /* 0x000fe20008000000 */
[----:B------:R-:W-:Y:S01]  /*60e0*/  UMOV UR21, UR29 ;  /* 0x0000001d00157c82 */ /* 0x000fe20008000000 */
[----:B------:R-:W-:Y:S01]  /*60f0*/  UMOV UR11, UR27 ;  /* 0x0000001b000b7c82 */ /* 0x000fe20008000000 */
[----:B------:R-:W-:Y:S01]  /*6100*/  UMOV UR12, UR28 ;  /* 0x0000001c000c7c82 */ /* 0x000fe20008000000 */
[----:B------:R-:W-:Y:S01]  /*6110*/  UMOV UR13, UR29 ;  /* 0x0000001d000d7c82 */ /* 0x000fe20008000000 */
[----:B------:R-:W-:Y:S01]  /*6120*/  UMOV UR9, UR17 ;  /* 0x0000001100097c82 */ /* 0x000fe20008000000 */
[----:B------:R-:W-:Y:S01]  /*6130*/  VOTEU.ALL UP0, P2 ;  /* 0x0000000000ff7886 */ /* 0x000fe20001000000 */
[----:B------:R-:W-:Y:S01]  /*6140*/  @!P2 IMAD.X R0, RZ, RZ, R15, P0 ;  /* 0x000000ffff00a224 */ /* 0x000fe200000e060f */
[----:B------:R-:W-:Y:S02]  /*6150*/  R2UR UR56, R48 ;  /* 0x00000000303872ca */ /* 0x000fe400000e0000 */
[----:B------:R-:W-:Y:S01]  /*6160*/  R2UR UR55, R49 ;  /* 0x00000000313772ca */ /* 0x000fe200000e0000 */
[----:B------:R-:W-:Y:S01]  /*6170*/  @!UP0 ULEA UR4, UR6, UR31, 0xc ;  /* 0x0000001f06048291 */ /* 0x000fe2000f8e60ff */
[----:B------:R-:W-:Y:S01]  /*6180*/  LOP3.LUT R9, R9, 0x1, RZ, 0x3c, !PT ;  /* 0x0000000109097812 */ /* 0x000fe200078e3cff */
[----:B------:R-:W-:Y:S02]  /*6190*/  @!UP0 UIADD3 UR18, UPT, UPT, UR26, 0x10, URZ ;  /* 0x000000101a128890 */ /* 0x000fe4000fffe0ff */
[----:B------:R-:W-:Y:S02]  /*61a0*/  @!UP0 UIADD3 UR16, UPT, UPT, UR4, 0x200, URZ ;  /* 0x0000020004108890 */ /* 0x000fe4000fffe0ff */
[----:B------:R-:W-:Y:S02]  /*61b0*/  @!UP0 UIADD3 UR8, UPT, UPT, UR4, 0xa00, URZ ;  /* 0x00000a0004088890 */ /* 0x000fe4000fffe0ff */
[----:B------:R-:W-:Y:S01]  /*61c0*/  UIADD3 UR4, UPT, UPT, UR6, 0x1, URZ ;  /* 0x0000000106047890 */ /* 0x000fe2000fffe0ff */
[----:B------:R-:W-:Y:S01]  /*61d0*/  @!P2 R2UR UR6, R3 ;  /* 0x000000000306a2ca */ /* 0x000fe200000e0000 */
[----:B------:R-:W-:Y:S02]  /*61e0*/  @!UP0 UIADD3 UR10, UPT, UPT, UR26, 0x30, URZ ;  /* 0x000000301a0a8890 */ /* 0x000fe4000fffe0ff */
[----:B------:R-:W-:Y:S04]  /*61f0*/  UISETP.NE.AND UP0, UPT, UR4, 0x3, UPT ;  /* 0x000000030400788c */ /* 0x000fe8000bf05270 */
[----:B------:R-:W-:Y:S01]  /*6200*/  USEL UR25, UR4, URZ, UP0 ;  /* 0x000000ff04197287 */ /* 0x000fe20008000000 */
[----:B------:R-:W-:Y:S01]  /*6210*/  @!P2 R2UR UR4, R0 ;  /* 0x000000000004a2ca */ /* 0x000fe200000e0000 */
[----:B------:R-:W-:Y:S02]  /*6220*/  USEL UR24, URZ, 0x1, UP0 ;  /* 0x00000001ff187887 */ /* 0x000fe40008000000 */
[----:B------:R-:W-:Y:S02]  /*6230*/  VOTEU.ALL UP0, P2 ;  /* 0x0000000000ff7886 */ /* 0x000fe40001000000 */
[----:B------:R-:W-:Y:S02]  /*6240*/  IMAD.U32 R4, RZ, RZ, UR6 ;  /* 0x00000006ff047e24 */ /* 0x000fe4000f8e00ff */
[----:B------:R-:W-:Y:S03]  /*6250*/  LOP3.LUT R10, R10, UR24, RZ, 0x3c, !PT ;  /* 0x000000180a0a7c12 */ /* 0x000fe6000f8e3cff */
[----:B------:R-:W-:Y:S03]  /*6260*/  @!P2 R2UR UR6, R4 ;  /* 0x000000000406a2ca */ /* 0x000fe600000e0000 */
[----:B------:R-:W-:Y:S01]  /*6270*/  IMAD.U32 R5, RZ, RZ, UR4 ;  /* 0x00000004ff057e24 */ /* 0x000fe2000f8e00ff */
[----:B--2---:R-:W-:Y:S04]  /*6280*/  UPRMT UR4, UR57, 0x654, UR17 ;  /* 0x0000065439047896 */ /* 0x004fe80008000011 */
[----:B------:R-:W-:Y:S11]  /*6290*/  @!P2 R2UR UR7, R5 ;  /* 0x000000000507a2ca */ /* 0x000ff600000e0000 */
[----:B------:R-:W-:Y:S02]  /*62a0*/  @!UPT UIADD3 URZ, UPT, UPT, URZ, URZ, URZ ;  /* 0x000000fffffff290 */ /* 0x000fe4000fffe0ff */
[----:B------:R1:W-:Y:S01]  /*62b0*/  @!UP0 UTMALDG.4D [UR16], [UR6], desc[UR36] ;  /* 0x00002410060085b4 */ /* 0x0003e20008019000 */
[----:B------:R-:W-:Y:S05]  /*62c0*/  VOTEU.ALL UP0, P2 ;  /* 0x0000000000ff7886 */ /* 0x000fea0001000000 */
[----:B------:R2:W-:Y:S01]  /*62d0*/  @!UP0 UTMALDG.4D [UR8], [UR6], desc[UR36] ;  /* 0x00002408060085b4 */ /* 0x0005e20008019000 */
[----:B------:R2:W-:Y:S01]  /*62e0*/  @!P2 SYNCS.ARRIVE.TRANS64.RED.A0TR RZ, [UR5+0x110], R2 ;  /* 0x00011002ffffa9a7 */ /* 0x0005e20008300405 */
[----:B------:R-:W-:Y:S01]  /*62f0*/  SYNCS.ARRIVE.TRANS64.RED.A1T0 RZ, [UR4], RZ ;  /* 0x000000ffffff79a7 */ /* 0x000fe20008100404 */
[----:B-1----:R-:W-:Y:S02]  /*6300*/  UIADD3 UR19, UPT, UPT, UR14, UR56, URZ ;  /* 0x000000380e137290 */ /* 0x002fe4000fffe0ff */
[----:B------:R-:W-:Y:S01]  /*6310*/  UIADD3 UR21, UPT, UPT, UR15, UR55, URZ ;  /* 0x000000370f157290 */ /* 0x000fe2000fffe0ff */
[----:B------:R-:W-:Y:S11]  /*6320*/  BRA.U UP3, `(.L_x_101) ;  /* 0xffffffed03f07547 */ /* 0x000ff6000b83ffff */
[----:B------:R-:W-:Y:S01]  /*6330*/  UIADD3 UR31, UPT, UPT, UR31, 0x128, URZ ;  /* 0x000001281f1f7890 */ /* 0x000fe2000fffe0ff */
[----:B--2---:R-:W-:-:S03]  /*6340*/  SHF.L.U32 R2, R10, 0x1f, RZ ;  /* 0x0000001f0a027819 */ /* 0x004fc600000006ff */
[----:B------:R-:W-:-:S09]  /*6350*/  ULEA UR4, UR25, UR31, 0x3 ;  /* 0x0000001f19047291 */ /* 0x000fd2000f8e18ff */
[----:B------:R-:W1:Y:S02]  /*6360*/  SYNCS.PHASECHK.TRANS64.TRYWAIT P0, [UR4], R2 ;  /* 0x00000002ff0075a7 */ /* 0x000e640008001104 */
[----:B-1----:R-:W-:Y:S05]  /*6370*/  @!P0 BRA `(.L_x_102) ;  /* 0x00000038004c8947 */ /* 0x002fea0003800000 */
.L_x_199:
[----:B------:R-:W-:-:S04]  /*6380*/  UIADD3 UR4, UPT, UPT, UR25, 0x1, URZ ;  /* 0x0000000119047890 */ /* 0x000fc8000fffe0ff */
[----:B------:R-:W-:-:S04]  /*6390*/  UISETP.NE.AND UP0, UPT, UR4, 0x3, UPT ;  /* 0x000000030400788c */ /* 0x000fc8000bf05270 */
[----:B------:R-:W-:Y:S02]  /*63a0*/  USEL UR6, URZ, 0x1, UP0 ;  /* 0x00000001ff067887 */ /* 0x000fe40008000000 */
[----:B------:R-:W-:-:S04]  /*63b0*/  USEL UR4, UR4, URZ, UP0 ;  /* 0x000000ff04047287 */ /* 0x000fc80008000000 */
[----:B------:R-:W-:Y:S01]  /*63c0*/  ULEA UR5, UR4, UR31, 0x3 ;  /* 0x0000001f04057291 */ /* 0x000fe2000f8e18ff */
[----:B------:R-:W-:-:S04]  /*63d0*/  LOP3.LUT R10, R10, UR6, RZ, 0x3c, !PT ;  /* 0x000000060a0a7c12 */ /* 0x000fc8000f8e3cff */
[----:B-1----:R-:W-:-:S04]  /*63e0*/  SHF.L.U32 R2, R10, 0x1f, RZ ;  /* 0x0000001f0a027819 */ /* 0x002fc800000006ff */
[----:B------:R-:W1:Y:S02]  /*63f0*/  SYNCS.PHASECHK.TRANS64.TRYWAIT P0, [UR5], R2 ;  /* 0x00000002ff0075a7 */ /* 0x000e640008001105 */
[----:B-1----:R-:W-:Y:S05]  /*6400*/  @!P0 BRA `(.L_x_103) ;  /* 0x0000003800408947 */ /* 0x002fea0003800000 */
.L_x_201:
[----:B------:R-:W-:-:S04]  /*6410*/  UIADD3 UR4, UPT, UPT, UR4, 0x1, URZ ;  /* 0x0000000104047890 */ /* 0x000fc8000fffe0ff */
[----:B------:R-:W-:-:S04]  /*6420*/  UISETP.NE.AND UP0, UPT, UR4, 0x3, UPT ;  /* 0x000000030400788c */ /* 0x000fc8000bf05270 */
[----:B------:R-:W-:Y:S02]  /*6430*/  USEL UR5, URZ, 0x1, UP0 ;  /* 0x00000001ff057887 */ /* 0x000fe40008000000 */
[----:B------:R-:W-:-:S04]  /*6440*/  USEL UR4, UR4, URZ, UP0 ;  /* 0x000000ff04047287 */ /* 0x000fc80008000000 */
[----:B------:R-:W-:Y:S01]  /*6450*/  ULEA UR4, UR4, UR31, 0x3 ;  /* 0x0000001f04047291 */ /* 0x000fe2000f8e18ff */
[----:B-1----:R-:W-:-:S04]  /*6460*/  LOP3.LUT R2, R10, UR5, RZ, 0x3c, !PT ;  /* 0x000000050a027c12 */ /* 0x002fc8000f8e3cff */
[----:B------:R-:W-:Y:S01]  /*6470*/  SHF.L.U32 R2, R2, 0x1f, RZ ;  /* 0x0000001f02027819 */ /* 0x000fe200000006ff */
[----:B------:R-:W-:-:S07]  /*6480*/  IMAD.U32 R0, RZ, RZ, UR4 ;  /* 0x00000004ff007e24 */ /* 0x000fce000f8e00ff */
.L_x_104:
[----:B-1----:R1:W2:Y:S02]  /*6490*/  SYNCS.PHASECHK.TRANS64.TRYWAIT P0, [R0+URZ], R2 ;  /* 0x00000002000075a7 */ /* 0x0022a400080011ff */
[----:B--2---:R-:W-:Y:S05]  /*64a0*/  @!P0 NANOSLEEP.SYNCS 0x989680 ;  /* 0x009896800000895d */ /* 0x004fea0003900000 */
[----:B------:R-:W2:Y:S02]  /*64b0*/  @!P0 SYNCS.PHASECHK.TRANS64 P0, [R0+URZ], R2 ;  /* 0x00000002000085a7 */ /* 0x000ea400080010ff */
[----:B--2---:R-:W-:Y:S05]  /*64c0*/  @P0 EXIT ;  /* 0x000000000000094d */ /* 0x004fea0003800000 */
[----:B------:R-:W-:Y:S05]  /*64d0*/  BRA `(.L_x_104) ;  /* 0xfffffffc00ec7947 */ /* 0x000fea000383ffff */
.L_x_92:
[----:B------:R-:W-:-:S06]  /*64e0*/  UISETP.GE.AND UP0, UPT, UR18, 0x4, UPT ;  /* 0x000000041200788c */ /* 0x000fcc000bf06270 */
[----:B------:R-:W-:-:S13]  /*64f0*/  PLOP3.LUT P0, PT, PT, PT, UP0, 0x80, 0x8 ;  /* 0x000000000008781c */ /* 0x000fda0003f0f008 */
[----:B-1----:R-:W-:Y:S05]  /*6500*/  @!P0 EXIT ;  /* 0x000000000000894d */ /* 0x002fea0003800000 */
[----:B------:R-:W1:Y:S08]  /*6510*/  S2UR UR4, SR_CgaCtaId ;  /* 0x00000000000479c3 */ /* 0x000e700000008800 */
[----:B------:R-:W-:Y:S01]  /*6520*/  BAR.SYNC.DEFER_BLOCKING 0x6, 0xa0 ;  /* 0x0182800000007b1d */ /* 0x000fe20000010000 */
[----:B------:R-:W-:Y:S01]  /*6530*/  IMAD.SHL.U32 R44, R54, 0x10, RZ ;  /* 0x00000010362c7824 */ /* 0x000fe200078e00ff */
[----:B------:R-:W-:Y:S01]  /*6540*/  USHF.R.S32.HI UR55, URZ, 0x1f, UR5 ;  /* 0x0000001fff377899 */ /* 0x000fe20008011405 */
[----:B------:R-:W-:-:S02]  /*6550*/  IMAD.SHL.U32 R0, R46, 0x200, RZ ;  /* 0x000002002e007824 */ /* 0x000fc400078e00ff */
[----:B------:R-:W-:Y:S01]  /*6560*/  IMAD.SHL.U32 R4, R54, 0x2, RZ ;  /* 0x0000000236047824 */ /* 0x000fe200078e00ff */
[----:B------:R-:W-:Y:S02]  /*6570*/  UMOV UR50, 0x400 ;  /* 0x0000040000327882 */ /* 0x000fe40000000000 */
[----:B------:R-:W2:Y:S01]  /*6580*/  LDC.64 R42, c[0x0][0x8b0] ;  /* 0x00022c00ff2a7b82 */ /* 0x000ea20000000a00 */
[----:B------:R-:W-:Y:S01]  /*6590*/  LOP3.LUT R53, R44, 0x5b0, RZ, 0xc0, !PT ;  /* 0x000005b02c357812 */ /* 0x000fe200078ec0ff */
[----:B------:R-:W-:Y:S01]  /*65a0*/  IMAD.U32 R23, R54, 0x10000, RZ ;  /* 0x0001000036177824 */ /* 0x000fe200078e00ff */
[----:B------:R-:W-:Y:S01]  /*65b0*/  LOP3.LUT R5, R44, 0x40, RZ, 0xc0, !PT ;  /* 0x000000402c057812 */ /* 0x000fe200078ec0ff */
[----:B------:R-:W-:Y:S01]  /*65c0*/  ULEA.HI UR55, UR55, UR5, URZ, 0x6 ;  /* 0x0000000537377291 */ /* 0x000fe2000f8f30ff */
[----:B------:R-:W-:Y:S01]  /*65d0*/  LOP3.LUT R53, R53, 0x200, R0, 0xf8, !PT ;  /* 0x0000020035357812 */ /* 0x000fe200078ef800 */
[----:B------:R-:W-:Y:S01]  /*65e0*/  IMAD.SHL.U32 R0, R46, 0x200000, RZ ;  /* 0x002000002e007824 */ /* 0x000fe200078e00ff */
[----:B------:R-:W-:Y:S01]  /*65f0*/  LOP3.LUT P0, RZ, R44, 0x40, RZ, 0xc0, !PT ;  /* 0x000000402cff7812 */ /* 0x000fe2000780c0ff */
[----:B------:R-:W3:Y:S01]  /*6600*/  LDC.64 R40, c[0x0][0x8a8] ;  /* 0x00022a00ff287b82 */ /* 0x000ee20000000a00 */
[----:B------:R-:W-:Y:S01]  /*6610*/  LOP3.LUT R4, R5, 0x8, R4, 0xf8, !PT ;  /* 0x0000000805047812 */ /* 0x000fe200078ef804 */
[----:B------:R-:W-:Y:S01]  /*6620*/  IMAD.MOV.U32 R22, RZ, RZ, RZ ;  /* 0x000000ffff167224 */ /* 0x000fe200078e00ff */
[----:B------:R-:W-:Y:S01]  /*6630*/  LOP3.LUT R0, R0, 0x200000, RZ, 0xc0, !PT ;  /* 0x0020000000007812 */ /* 0x000fe200078ec0ff */
[----:B------:R-:W-:Y:S01]  /*6640*/  IMAD.MOV.U32 R52, RZ, RZ, RZ ;  /* 0x000000ffff347224 */ /* 0x000fe200078e00ff */
[----:B------:R-:W-:Y:S01]  /*6650*/  P2R R8, PR, RZ, 0x1 ;  /* 0x00000001ff087803 */ /* 0x000fe20000000000 */
[----:B------:R-:W-:Y:S01]  /*6660*/  IMAD.MOV.U32 R51, RZ, RZ, RZ ;  /* 0x000000ffff337224 */ /* 0x000fe200078e00ff */
[----:B------:R-:W-:Y:S01]  /*6670*/  LOP3.LUT R23, R0, 0x400000, R23, 0xf8, !PT ;  /* 0x0040000000177812 */ /* 0x000fe200078ef817 */
[----:B-1----:R-:W-:Y:S01]  /*6680*/  ULEA UR50, UR4, UR50, 0x18 ;  /* 0x0000003204327291 */ /* 0x002fe2000f8ec0ff */
[----:B------:R-:W-:Y:S01]  /*6690*/  LOP3.LUT R53, R53, R4, RZ, 0xfc, !PT ;  /* 0x0000000435357212 */ /* 0x000fe200078efcff */
[----:B------:R-:W1:Y:S01]  /*66a0*/  LDCU UR4, c[0x0][0x370] ;  /* 0x00006e00ff0477ac */ /* 0x000e620008000800 */
[----:B------:R-:W-:Y:S01]  /*66b0*/  LOP3.LUT R54, R54, 0x60, RZ, 0xc0, !PT ;  /* 0x0000006036367812 */ /* 0x000fe200078ec0ff */
[----:B------:R-:W4:Y:S05]  /*66c0*/  LDCU UR45, c[0x0][0xb0c] ;  /* 0x00016180ff2d77ac */ /* 0x000f2a0008000800 */
[----:B------:R-:W4:Y:S01]  /*66d0*/  LDS R2, [UR50+0x1a0] ;  /* 0x0001a032ff027984 */ /* 0x000f220008000800 */
[----:B------:R-:W2:Y:S01]  /*66e0*/  LDCU UR38, c[0x0][0xb30] ;  /* 0x00016600ff2677ac */ /* 0x000ea20008000800 */
[----:B------:R-:W2:Y:S01]  /*66f0*/  LDCU.64 UR58, c[0x0][0x888] ;  /* 0x00011100ff3a77ac */ /* 0x000ea20008000a00 */
[----:B------:R-:W2:Y:S01]  /*6700*/  LDCU.64 UR46, c[0x0][0xb28] ;  /* 0x00016500ff2e77ac */ /* 0x000ea20008000a00 */
[----:B-1----:R-:W-:Y:S01]  /*6710*/  IMAD.U32 R47, RZ, RZ, UR4 ;  /* 0x00000004ff2f7e24 */ /* 0x002fe2000f8e00ff */
[----:B------:R-:W1:Y:S01]  /*6720*/  LDCU UR4, c[0x0][0x374] ;  /* 0x00006e80ff0477ac */ /* 0x000e620008000800 */
[----:B------:R-:W2:Y:S01]  /*6730*/  LDCU.128 UR60, c[0x0][0xb10] ;  /* 0x00016200ff3c77ac */ /* 0x000ea20008000c00 */
[----:B------:R-:W-:Y:S01]  /*6740*/  USHF.R.S32.HI UR55, URZ, 0x6, UR55 ;  /* 0x00000006ff377899 */ /* 0x000fe20008011437 */
[----:B------:R-:W-:Y:S01]  /*6750*/  UMOV UR57, 0x1 ;  /* 0x0000000100397882 */ /* 0x000fe20000000000 */
[----:B------:R-:W-:Y:S01]  /*6760*/  UMOV UR53, URZ ;  /* 0x000000ff00357c82 */ /* 0x000fe20008000000 */
[----:B------:R-:W-:Y:S01]  /*6770*/  UMOV UR56, URZ ;  /* 0x000000ff00387c82 */ /* 0x000fe20008000000 */
[----:B------:R-:W-:Y:S01]  /*6780*/  UMOV UR54, URZ ;  /* 0x000000ff00367c82 */ /* 0x000fe20008000000 */
[----:B-1----:R-:W-:Y:S01]  /*6790*/  IMAD.U32 R55, RZ, RZ, UR4 ;  /* 0x00000004ff377e24 */ /* 0x002fe2000f8e00ff */
[----:B------:R-:W-:-:S06]  /*67a0*/  UIADD3 UR4, UPT, UPT, UR50, 0x200, URZ ;  /* 0x0000020032047890 */ /* 0x000fcc000fffe0ff */
[----:B------:R-:W-:Y:S02]  /*67b0*/  IMAD.U32 R0, RZ, RZ, UR4 ;  /* 0x00000004ff007e24 */ /* 0x000fe4000f8e00ff */
[C---:B----4-:R-:W-:Y:S01]  /*67c0*/  VIADD R3, R2.reuse, 0x20 ;  /* 0x0000002002037836 */ /* 0x050fe20000000000 */
[----:B------:R-:W-:-:S04]  /*67d0*/  LOP3.LUT R2, R2, 0xffff, RZ, 0xc0, !PT ;  /* 0x0000ffff02027812 */ /* 0x000fc800078ec0ff */
[----:B------:R-:W-:-:S05]  /*67e0*/  LOP3.LUT R3, R3, 0xffff, RZ, 0xc0, !PT ;  /* 0x0000ffff03037812 */ /* 0x000fca00078ec0ff */
[----:B--23--:R1:W-:Y:S02]  /*67f0*/  STL.64 [R1], R2 ;  /* 0x0000000201007387 */ /* 0x00c3e40000100a00 */
.L_x_135:
[----:B-1----:R-:W-:Y:S04]  /*6800*/  SHF.L.U32 R2, R51, 0x1f, RZ ;  /* 0x0000001f33027819 */ /* 0x002fe800000006ff */
[----:B------:R-:W1:Y:S02]  /*6810*/  SYNCS.PHASECHK.TRANS64.TRYWAIT P0, [UR50+0x150], R2 ;  /* 0x00015002ff0075a7 */ /* 0x000e640008001132 */
[----:B-1----:R-:W-:Y:S05]  /*6820*/  @!P0 BRA `(.L_x_105) ;  /* 0x0000003400508947 */ /* 0x002fea0003800000 */
.L_x_203:
[----:B------:R-:W2:Y:S01]  /*6830*/  LDS.128 R4, [UR50+0x190] ;  /* 0x00019032ff047984 */ /* 0x000ea20008000c00 */
[----:B-1----:R-:W-:Y:S01]  /*6840*/  LEA R2, R22, UR48, 0x2 ;  /* 0x0000003016027c11 */ /* 0x002fe2000f8e10ff */
[----:B------:R-:W-:Y:S02]  /*6850*/  UIADD3 UR4, UPT, UPT, UR50, 0x158, URZ ;  /* 0x0000015832047890 */ /* 0x000fe4000fffe0ff */
[----:B------:R-:W-:Y:S02]  /*6860*/  UISETP.GE.AND UP0, UPT, UR39, 0x1, UPT ;  /* 0x000000012700788c */ /* 0x000fe4000bf06270 */
[----:B------:R-:W-:Y:S01]  /*6870*/  UPRMT UR4, URZ, 0x654, UR4 ;  /* 0x00000654ff047896 */ /* 0x000fe20008000004 */
[----:B------:R-:W-:Y:S01]  /*6880*/  @!PT LDS RZ, [RZ] ;  /* 0x00000000fffff984 */ /* 0x000fe20000000800 */
[----:B------:R-:W-:Y:S01]  /*6890*/  @!PT LDS RZ, [RZ] ;  /* 0x00000000fffff984 */ /* 0x000fe20000000800 */
[----:B------:R-:W-:Y:S01]  /*68a0*/  @!PT LDS RZ, [RZ] ;  /* 0x00000000fffff984 */ /* 0x000fe20000000800 */
[----:B------:R-:W-:Y:S01]  /*68b0*/  @!PT LDS RZ, [RZ] ;  /* 0x00000000fffff984 */ /* 0x000fe20000000800 */
[----:B------:R1:W-:Y:S06]  /*68c0*/  MEMBAR.ALL.CTA ;  /* 0x0000000000007992 */ /* 0x0003ec0000008000 */
[----:B-1----:R-:W1:Y:S02]  /*68d0*/  FENCE.VIEW.ASYNC.S ;  /* 0x00000000000073c6 */ /* 0x002e640000000000 */
[----:B-1----:R-:W-:Y:S06]  /*68e0*/  SYNCS.ARRIVE.TRANS64.RED.A1T0 RZ, [UR4], RZ ;  /* 0x000000ffffff79a7 */ /* 0x002fec0008100404 */
[----:B------:R-:W5:Y:S01]  /*68f0*/  LDL R2, [R2] ;  /* 0x0000000002027983 */ /* 0x000f620000100800 */
[----:B--2---:R-:W-:Y:S11]  /*6900*/  LOP3.LUT P0, RZ, R6, 0x1, RZ, 0xc0, !PT ;  /* 0x0000000106ff7812 */ /* 0x004ff6000780c0ff */
[----:B------:R-:W-:Y:S02]  /*6910*/  @!UPT UIADD3 URZ, UPT, UPT, URZ, URZ, URZ ;  /* 0x000000fffffff290 */ /* 0x000fe4000fffe0ff */
[----:B------:R-:W-:Y:S01]  /*6920*/  VOTEU.ANY UP1, P0 ;  /* 0x0000000000ff7886 */ /* 0x000fe20000020100 */
[----:B------:R-:W-:Y:S01]  /*6930*/  PLOP3.LUT P0, PT, PT, PT, UP1, 0x80, 0x8 ;  /* 0x000000000008781c */ /* 0x000fe20003f0f018 */
[----:B------:R-:W-:Y:S06]  /*6940*/  UP2UR UR4, UPR, URZ, 0x2 ;  /* 0x00000002ff047883 */ /* 0x000fec0008000000 */
[----:B------:R-:W-:Y:S06]  /*6950*/  IMAD.U32 R59, RZ, RZ, UR4 ;  /* 0x00000004ff3b7e24 */ /* 0x000fec000f8e00ff */
[----:B------:R-:W-:Y:S02]  /*6960*/  @P0 MOV R3, R4 ;  /* 0x0000000400030202 */ /* 0x000fe40000000f00 */
[----:B------:R-:W-:Y:S02]  /*6970*/  @P0 LOP3.LUT R0, R5, 0xffff, RZ, 0xc0, !PT ;  /* 0x0000ffff05000812 */ /* 0x000fe400078ec0ff */
[----:B------:R-:W-:Y:S01]  /*6980*/  @P0 R2UR UR5, R3 ;  /* 0x00000000030502ca */ /* 0x000fe200000e0000 */
[----:B------:R-:W-:Y:S01]  /*6990*/  IMAD.U32 R3, RZ, RZ, UR55 ;  /* 0x00000037ff037e24 */ /* 0x000fe2000f8e00ff */
[----:B------:R-:W-:Y:S04]  /*69a0*/  @P0 R2UR UR4, R0 ;  /* 0x00000000000402ca */ /* 0x000fe800000e0000 */
[----:B------:R-:W-:Y:S07]  /*69b0*/  IABS R0, R3 ;  /* 0x0000000300007213 */ /* 0x000fee0000000000 */
[----:B------:R-:W-:Y:S02]  /*69c0*/  @UP1 UMOV UR37, UR5 ;  /* 0x0000000500251c82 */ /* 0x000fe40008000000 */
[----:B------:R-:W-:Y:S01]  /*69d0*/  @UP1 UMOV UR36, UR4 ;  /* 0x0000000400241c82 */ /* 0x000fe20008000000 */
[----:B------:R-:W-:Y:S05]  /*69e0*/  BRA.U !UP0, `(.L_x_106) ;  /* 0x0000000108d47547 */ /* 0x000fea000b800000 */
[----:B------:R-:W1:Y:S01]  /*69f0*/  LDCU UR14, c[0x0][0xb20] ;  /* 0x00016400ff0e77ac */ /* 0x000e620008000800 */
[----:B------:R-:W-:Y:S02]  /*6a00*/  R2UR UR15, R55 ;  /* 0x00000000370f72ca */ /* 0x000fe400000e0000 */
[----:B------:R-:W-:Y:S01]  /*6a10*/  R2UR UR9, R47 ;  /* 0x000000002f0972ca */ /* 0x000fe200000e0000 */
[----:B------:R-:W-:Y:S02]  /*6a20*/  UIMAD.WIDE.U32 UR10, UR36, UR63, URZ ;  /* 0x0000003f240a72a5 */ /* 0x000fe4000f8e00ff */
[----:B------:R-:W-:Y:S02]  /*6a30*/  UISETP.NE.AND UP0, UPT, UR62, 0x1, UPT ;  /* 0x000000013e00788c */ /* 0x000fe4000bf05270 */
[----:B------:R-:W-:Y:S02]  /*6a40*/  UISETP.NE.AND UP1, UPT, UR45, 0x1, UPT ;  /* 0x000000012d00788c */ /* 0x000fe4000bf25270 */
[----:B------:R-:W-:Y:S02]  /*6a50*/  UISETP.NE.AND UP2, UPT, UR39, 0x1, UPT ;  /* 0x000000012700788c */ /* 0x000fe4000bf45270 */
[----:B------:R-:W-:Y:S02]  /*6a60*/  UIMAD.WIDE.U32 UR12, UR37, UR60, URZ ;  /* 0x0000003c250c72a5 */ /* 0x000fe4000f8e00ff */
[----:B------:R-:W-:Y:S02]  /*6a70*/  UIMAD.WIDE.U32 UR4, UR15, UR63, URZ ;  /* 0x0000003f0f0472a5 */ /* 0x000fe4000f8e00ff */
[----:B------:R-:W-:Y:S05]  /*6a80*/  UIMAD.WIDE.U32 UR6, UR9, UR60, URZ ;  /* 0x0000003c090672a5 */ /* 0x000fea000f8e00ff */
[----:B------:R-:W-:Y:S02]  /*6a90*/  UMOV UR4, UR5 ;  /* 0x0000000500047c82 */ /* 0x000fe40008000000 */
[----:B-1----:R-:W-:Y:S01]  /*6aa0*/  USHF.R.U32.HI UR8, URZ, UR14, UR4 ;  /* 0x0000000eff087299 */ /* 0x002fe20008011604 */
[----:B------:R-:W-:Y:S02]  /*6ab0*/  UMOV UR6, UR11 ;  /* 0x0000000b00067c82 */ /* 0x000fe40008000000 */
[----:B------:R-:W-:Y:S02]  /*6ac0*/  UMOV UR4, UR7 ;  /* 0x0000000700047c82 */ /* 0x000fe40008000000 */
[----:B------:R-:W-:Y:S02]  /*6ad0*/  USHF.R.U32.HI UR5, URZ, UR61, UR4 ;  /* 0x0000003dff057299 */ /* 0x000fe40008011604 */
[----:B------:R-:W-:Y:S02]  /*6ae0*/  USEL UR4, UR15, UR8, !UP0 ;  /* 0x000000080f047287 */ /* 0x000fe4000c000000 */
[----:B------:R-:W-:Y:S02]  /*6af0*/  USHF.R.U32.HI UR8, URZ, UR14, UR6 ;  /* 0x0000000eff087299 */ /* 0x000fe40008011606 */
[----:B------:R-:W-:Y:S02]  /*6b00*/  UIMAD.WIDE.U32 UR6, UR4, UR46, URZ ;  /* 0x0000002e040672a5 */ /* 0x000fe4000f8e00ff */
[----:B------:R-:W-:Y:S02]  /*6b10*/  USEL UR9, UR9, UR5, !UP1 ;  /* 0x0000000509097287 */ /* 0x000fe4000c800000 */
[----:B------:R-:W-:Y:S02]  /*6b20*/  USEL UR8, UR36, UR8, !UP0 ;  /* 0x0000000824087287 */ /* 0x000fe4000c000000 */
[----:B------:R-:W-:Y:S01]  /*6b30*/  UIMAD.WIDE.U32 UR10, UR9, UR46, URZ ;  /* 0x0000002e090a72a5 */ /* 0x000fe2000f8e00ff */
[----:B------:R-:W-:Y:S01]  /*6b40*/  UMOV UR6, UR7 ;  /* 0x0000000700067c82 */ /* 0x000fe20008000000 */
[----:B------:R-:W-:Y:S01]  /*6b50*/  UMOV UR5, UR13 ;  /* 0x0000000d00057c82 */ /* 0x000fe20008000000 */
[----:B------:R-:W-:Y:S02]  /*6b60*/  @UP2 USHF.R.U32.HI UR4, URZ, UR47, UR6 ;  /* 0x0000002fff042299 */ /* 0x000fe40008011606 */
[----:B------:R-:W-:Y:S02]  /*6b70*/  USHF.R.U32.HI UR5, URZ, UR61, UR5 ;  /* 0x0000003dff057299 */ /* 0x000fe40008011605 */
[----:B------:R-:W-:Y:S02]  /*6b80*/  UIMAD UR4, UR39, UR4, URZ ;  /* 0x00000004270472a4 */ /* 0x000fe4000f8e02ff */
[----:B------:R-:W-:Y:S02]  /*6b90*/  USEL UR5, UR37, UR5, !UP1 ;  /* 0x0000000525057287 */ /* 0x000fe4000c800000 */
[----:B------:R-:W-:Y:S01]  /*6ba0*/  UISETP.GE.AND UP0, UPT, UR8, UR4, UPT ;  /* 0x000000040800728c */ /* 0x000fe2000bf06270 */
[----:B------:R-:W-:Y:S01]  /*6bb0*/  UMOV UR6, UR11 ;  /* 0x0000000b00067c82 */ /* 0x000fe20008000000 */
[----:B------:R-:W-:Y:S02]  /*6bc0*/  UIMAD.WIDE.U32 UR10, UR8, UR46, URZ ;  /* 0x0000002e080a72a5 */ /* 0x000fe4000f8e00ff */
[----:B------:R-:W-:Y:S04]  /*6bd0*/  @UP2 USHF.R.U32.HI UR9, URZ, UR47, UR6 ;  /* 0x0000002fff092299 */ /* 0x000fe80008011606 */
[----:B------:R-:W-:Y:S01]  /*6be0*/  UIMAD UR6, UR39, UR9, URZ ;  /* 0x00000009270672a4 */ /* 0x000fe2000f8e02ff */
[----:B------:R-:W-:Y:S03]  /*6bf0*/  UMOV UR4, UR11 ;  /* 0x0000000b00047c82 */ /* 0x000fe60008000000 */
[----:B------:R-:W-:Y:S02]  /*6c00*/  UISETP.GE.OR UP0, UPT, UR5, UR6, UP0 ;  /* 0x000000060500728c */ /* 0x000fe40008706670 */
[----:B------:R-:W-:Y:S02]  /*6c10*/  USHF.R.U32.HI UR4, URZ, UR47, UR4 ;  /* 0x0000002fff047299 */ /* 0x000fe40008011604 */
[----:B------:R-:W-:Y:S02]  /*6c20*/  UIMAD.WIDE.U32 UR6, UR5, UR46, URZ ;  /* 0x0000002e050672a5 */ /* 0x000fe4000f8e00ff */
[----:B------:R-:W-:Y:S02]  /*6c30*/  USEL UR11, UR8, UR4, !UP2 ;  /* 0x00000004080b7287 */ /* 0x000fe4000d000000 */
[----:B------:R-:W-:Y:S02]  /*6c40*/  UIADD3 UR6, UPT, UPT, -UR5, URZ, URZ ;  /* 0x000000ff05067290 */ /* 0x000fe4000fffe1ff */
[----:B------:R-:W-:Y:S02]  /*6c50*/  UIADD3 UR10, UPT, UPT, -UR11, URZ, URZ ;  /* 0x000000ff0b0a7290 */ /* 0x000fe4000fffe1ff */
[----:B------:R-:W-:Y:S02]  /*6c60*/  UIMAD UR6, UR45, UR6, UR37 ;  /* 0x000000062d0672a4 */ /* 0x000fe4000f8e0225 */
[----:B------:R-:W-:Y:S01]  /*6c70*/  UIMAD UR10, UR39, UR10, UR8 ;  /* 0x0000000a270a72a4 */ /* 0x000fe2000f8e0208 */
[----:B------:R-:W-:Y:S01]  /*6c80*/  @!UP0 UMOV UR4, UR7 ;  /* 0x0000000700048c82 */ /* 0x000fe20008000000 */
[----:B------:R-:W-:Y:S02]  /*6c90*/  UIADD3 UR7, UPT, UPT, -UR8, URZ, URZ ;  /* 0x000000ff08077290 */ /* 0x000fe4000fffe1ff */
[----:B------:R-:W-:Y:S04]  /*6ca0*/  @!UP0 USHF.R.U32.HI UR4, URZ, UR47, UR4 ;  /* 0x0000002fff048299 */ /* 0x000fe80008011604 */
[----:B------:R-:W-:Y:S04]  /*6cb0*/  @!UP0 USEL UR4, UR5, UR4, !UP2 ;  /* 0x0000000405048287 */ /* 0x000fe8000d000000 */
[----:B------:R-:W-:Y:S02]  /*6cc0*/  @!UP0 UIMAD UR9, UR9, UR10, UR4 ;  /* 0x0000000a090982a4 */ /* 0x000fe4000f8e0204 */
[----:B------:R-:W-:Y:S02]  /*6cd0*/  @!UP0 UIADD3 UR10, UPT, UPT, UR11, -UR4, URZ ;  /* 0x800000040b0a8290 */ /* 0x000fe4000fffe0ff */
[----:B------:R-:W-:Y:S02]  /*6ce0*/  UIMAD UR4, UR62, UR7, UR36 ;  /* 0x000000073e0472a4 */ /* 0x000fe4000f8e0224 */
[----:B------:R-:W-:Y:S03]  /*6cf0*/  @!UP0 UIMAD UR8, UR10, UR39, UR5 ;  /* 0x000000270a0882a4 */ /* 0x000fe6000f8e0205 */
[----:B------:R-:W-:Y:S02]  /*6d00*/  @!UP0 UMOV UR5, UR9 ;  /* 0x0000000900058c82 */ /* 0x000fe40008000000 */
[----:B------:R-:W-:Y:S02]  /*6d10*/  UIMAD UR37, UR5, UR45, UR6 ;  /* 0x0000002d052572a4 */ /* 0x000fe4000f8e0206 */
[----:B------:R-:W-:Y:S11]  /*6d20*/  UIMAD UR36, UR8, UR62, UR4 ;  /* 0x0000003e082472a4 */ /* 0x000ff6000f8e0204 */
[----:B------:R-:W-:Y:S01]  /*6d30*/  @!UPT UIADD3 URZ, UPT, UPT, URZ, URZ, URZ ;  /* 0x000000fffffff290 */ /* 0x000fe2000fffe0ff */
.L_x_106:
[----:B------:R-:W1:Y:S01]  /*6d40*/  LDCU UR16, c[0x0][0x388] ;  /* 0x00007100ff1077ac */ /* 0x000e620008000800 */
[----:B------:R-:W-:Y:S02]  /*6d50*/  R2UR UR6, R0 ;  /* 0x00000000000672ca */ /* 0x000fe400000e0000 */
[----:B------:R-:W-:Y:S01]  /*6d60*/  IABS R3, R3 ;  /* 0x0000000300037213 */ /* 0x000fe20000000000 */
[----:B------:R-:W-:Y:S01]  /*6d70*/  USHF.L.U32 UR42, UR21, 0x6, URZ ;  /* 0x00000006152a7899 */ /* 0x000fe200080006ff */
[----:B------:R-:W-:Y:S02]  /*6d80*/  @P0 SHF.R.U32.HI R4, RZ, 0x10, R5 ;  /* 0x00000010ff040819 */ /* 0x000fe40000011605 */
[----:B------:R-:W-:Y:S01]  /*6d90*/  R2UR UR11, R56 ;  /* 0x00000000380b72ca */ /* 0x000fe200000e0000 */
[----:B------:R-:W-:Y:S01]  /*6da0*/  IMAD.MOV R3, RZ, RZ, -R3 ;  /* 0x000000ffff037224 */ /* 0x000fe200078e0a03 */
[----:B------:R-:W-:Y:S04]  /*6db0*/  @P0 R2UR UR11, R4 ;  /* 0x00000000040b02ca */ /* 0x000fe800000e0000 */
[----:B------:R-:W-:Y:S01]  /*6dc0*/  R2UR UR9, R3 ;  /* 0x00000000030972ca */ /* 0x000fe200000e0000 */
[----:B------:R-:W2:Y:S01]  /*6dd0*/  I2F.RP R0, UR6 ;  /* 0x0000000600007d06 */ /* 0x000ea20008209400 */
[----:B-1----:R-:W-:Y:S01]  /*6de0*/  UISETP.NE.AND UP4, UPT, UR16, URZ, UPT ;  /* 0x000000ff1000728c */ /* 0x002fe2000bf85270 */
[----:B------:R-:W-:Y:S06]  /*6df0*/  IMAD.U32 R8, RZ, RZ, UR16 ;  /* 0x00000010ff087e24 */ /* 0x000fec000f8e00ff */
[----:B------:R-:W-:Y:S01]  /*6e00*/  IMAD.U32 R56, RZ, RZ, UR11 ;  /* 0x0000000bff387e24 */ /* 0x000fe2000f8e00ff */
[----:B------:R-:W-:Y:S01]  /*6e10*/  UIADD3 UR11, UPT, UPT, UR50, 0x200, URZ ;  /* 0x00000200320b7890 */ /* 0x000fe2000fffe0ff */
[----:B------:R-:W-:Y:S04]  /*6e20*/  IABS R8, R8 ;  /* 0x0000000800087213 */ /* 0x000fe80000000000 */
[----:B------:R-:W1:Y:S10]  /*6e30*/  I2F.RP R10, R8 ;  /* 0x00000008000a7306 */ /* 0x000e740000209400 */
[----:B--2---:R-:W2:Y:S10]  /*6e40*/  MUFU.RCP R0, R0 ;  /* 0x0000000000007308 */ /* 0x004eb40000001000 */
[----:B-1----:R-:W1:Y:S01]  /*6e50*/  MUFU.RCP R10, R10 ;  /* 0x0000000a000a7308 */ /* 0x002e620000001000 */
[----:B--2---:R-:W-:Y:S09]  /*6e60*/  VIADD R0, R0, 0xffffffe ;  /* 0x0ffffffe00007836 */ /* 0x004ff20000000000 */
[----:B------:R-:W2:Y:S01]  /*6e70*/  F2I.FTZ.U32.TRUNC.NTZ R0, R0 ;  /* 0x0000000000007305 */ /* 0x000ea2000021f000 */
[----:B-1----:R-:W-:Y:S09]  /*6e80*/  IADD3 R10, PT, PT, R10, 0xffffffe, RZ ;  /* 0x0ffffffe0a0a7810 */ /* 0x002ff20007ffe0ff */
[----:B------:R-:W1:Y:S01]  /*6e90*/  F2I.FTZ.U32.TRUNC.NTZ R11, R10 ;  /* 0x0000000a000b7305 */ /* 0x000e62000021f000 */
[----:B--2---:R-:W-:Y:S01]  /*6ea0*/  R2UR UR5, R0 ;  /* 0x00000000000572ca */ /* 0x004fe200000e0000 */
[----:B------:R-:W-:Y:S05]  /*6eb0*/  IMAD.U32 R0, RZ, RZ, UR19 ;  /* 0x00000013ff007e24 */ /* 0x000fea000f8e00ff */
[----:B------:R-:W-:Y:S01]  /*6ec0*/  IABS R0, R0 ;  /* 0x0000000000007213 */ /* 0x000fe20000000000 */
[--C-:B-1----:R-:W-:Y:S03]  /*6ed0*/  IMAD.MOV R3, RZ, RZ, -R11.reuse ;  /* 0x000000ffff037224 */ /* 0x102fe600078e0a0b */
[----:B------:R-:W-:Y:S01]  /*6ee0*/  R2UR UR8, R0 ;  /* 0x00000000000872ca */ /* 0x000fe200000e0000 */
[----:B------:R-:W-:Y:S02]  /*6ef0*/  IMAD.MOV.U32 R10, RZ, RZ, RZ ;  /* 0x000000ffff0a7224 */ /* 0x000fe400078e00ff */
[----:B------:R-:W-:Y:S01]  /*6f00*/  UIADD3 UR4, UPT, UPT, URZ, -UR5, URZ ;  /* 0x80000005ff047290 */ /* 0x000fe2000fffe0ff */
[----:B------:R-:W-:Y:S03]  /*6f10*/  IMAD R3, R3, R8, RZ ;  /* 0x0000000803037224 */ /* 0x000fe600078e02ff */
[----:B------:R-:W-:Y:S01]  /*6f20*/  UIMAD UR7, UR4, UR6, URZ ;  /* 0x00000006040772a4 */ /* 0x000fe2000f8e02ff */
[----:B------:R-:W-:Y:S02]  /*6f30*/  IMAD.HI.U32 R11, R11, R3, R10 ;  /* 0x000000030b0b7227 */ /* 0x000fe400078e000a */
[----:B------:R-:W-:Y:S02]  /*6f40*/  UMOV UR4, URZ ;  /* 0x000000ff00047c82 */ /* 0x000fe40008000000 */
[----:B------:R-:W-:Y:S07]  /*6f50*/  UIMAD.WIDE.U32 UR4, UR5, UR7, UR4 ;  /* 0x00000007050472a5 */ /* 0x000fee000f8e0004 */
[----:B------:R-:W-:Y:S02]  /*6f60*/  UMOV UR4, UR5 ;  /* 0x0000000500047c82 */ /* 0x000fe40008000000 */
[----:B------:R-:W-:Y:S07]  /*6f70*/  UIMAD.WIDE.U32 UR4, UR4, UR8, URZ ;  /* 0x00000008040472a5 */ /* 0x000fee000f8e00ff */
[----:B------:R-:W-:Y:S02]  /*6f80*/  UMOV UR43, UR5 ;  /* 0x00000005002b7c82 */ /* 0x000fe40008000000 */
[----:B------:R-:W-:Y:S04]  /*6f90*/  UIMAD UR4, UR43, UR9, UR8 ;  /* 0x000000092b0472a4 */ /* 0x000fe8000f8e0208 */
[----:B------:R-:W-:Y:S11]  /*6fa0*/  UISETP.GT.U32.AND UP0, UPT, UR6, UR4, UPT ;  /* 0x000000040600728c */ /* 0x000ff6000bf04070 */
[----:B------:R-:W-:Y:S02]  /*6fb0*/  @!UP0 UIADD3 UR4, UPT, UPT, UR4, -UR6, URZ ;  /* 0x8000000604048290 */ /* 0x000fe4000fffe0ff */
[----:B------:R-:W-:Y:S02]  /*6fc0*/  @!UP0 UIADD3 UR43, UPT, UPT, UR43, 0x1, URZ ;  /* 0x000000012b2b8890 */ /* 0x000fe4000fffe0ff */
[----:B------:R-:W-:Y:S02]  /*6fd0*/  UISETP.GE.U32.AND UP2, UPT, UR4, UR6, UPT ;  /* 0x000000060400728c */ /* 0x000fe4000bf46070 */
[----:B------:R-:W-:Y:S02]  /*6fe0*/  ULOP3.LUT UR4, UR19, UR55, URZ, 0x3c, !UPT ;  /* 0x0000003713047292 */ /* 0x000fe4000f8e3cff */
[----:B------:R-:W-:Y:S02]  /*6ff0*/  UISETP.NE.AND UP0, UPT, UR55, URZ, UPT ;  /* 0x000000ff3700728c */ /* 0x000fe4000bf05270 */
[----:B------:R-:W-:Y:S05]  /*7000*/  UISETP.GE.AND UP1, UPT, UR4, URZ, UPT ;  /* 0x000000ff0400728c */ /* 0x000fea000bf26270 */
[----:B------:R-:W-:Y:S06]  /*7010*/  @UP2 UIADD3 UR43, UPT, UPT, UR43, 0x1, URZ ;  /* 0x000000012b2b2890 */ /* 0x000fec000fffe0ff */
[----:B------:R-:W-:Y:S02]  /*7020*/  @!UP1 UIADD3 UR43, UPT, UPT, -UR43, URZ, URZ ;  /* 0x000000ff2b2b9290 */ /* 0x000fe4000fffe1ff */
[----:B------:R-:W-:Y:S02]  /*7030*/  @!UP0 ULOP3.LUT UR43, URZ, UR55, URZ, 0x33, !UPT ;  /* 0x00000037ff2b8292 */ /* 0x000fe4000f8e33ff */
[----:B------:R-:W-:Y:S02]  /*7040*/  UISETP.NE.AND UP0, UPT, UR38, 0x1, UPT ;  /* 0x000000012600788c */ /* 0x000fe4000bf05270 */
[----:B------:R-:W-:Y:S02]  /*7050*/  ULOP3.LUT UR4, UR43, UR16, URZ, 0x3c, !UPT ;  /* 0x000000102b047292 */ /* 0x000fe4000f8e3cff */
[----:B------:R-:W-:Y:S02]  /*7060*/  IMAD.U32 R0, RZ, RZ, UR43 ;  /* 0x0000002bff007e24 */ /* 0x000fe4000f8e00ff */
[----:B------:R-:W-:Y:S03]  /*7070*/  UISETP.GE.AND UP3, UPT, UR4, URZ, UPT ;  /* 0x000000ff0400728c */ /* 0x000fe6000bf66270 */
[----:B------:R-:W-:Y:S02]  /*7080*/  IABS R0, R0 ;  /* 0x0000000000007213 */ /* 0x000fe40000000000 */
[----:B------:R-:W1:Y:S03]  /*7090*/  @!UP0 LDCU.128 UR12, c[0x0][0xb10] ;  /* 0x00016200ff0c87ac */ /* 0x000e660008000c00 */
[----:B------:R-:W-:Y:S01]  /*70a0*/  IMAD.HI.U32 R11, R11, R0, RZ ;  /* 0x000000000b0b7227 */ /* 0x000fe200078e00ff */
[----:B------:R-:W2:Y:S04]  /*70b0*/  @!UP0 LDCU UR5, c[0x0][0xb0c] ;  /* 0x00016180ff0587ac */ /* 0x000ea80008000800 */
[C---:B------:R-:W-:Y:S01]  /*70c0*/  IADD3 R3, PT, PT, -R11.reuse, RZ, RZ ;  /* 0x000000ff0b037210 */ /* 0x040fe20007ffe1ff */
[----:B------:R-:W3:Y:S04]  /*70d0*/  @!UP0 LDCU UR10, c[0x0][0xb20] ;  /* 0x00016400ff0a87ac */ /* 0x000ee80008000800 */
[C---:B------:R-:W-:Y:S01]  /*70e0*/  IMAD R0, R8.reuse, R3, R0 ;  /* 0x0000000308007224 */ /* 0x040fe200078e0200 */
[----:B-1----:R-:W-:Y:S04]  /*70f0*/  UIMAD.WIDE.U32 UR6, UR37, UR12, URZ ;  /* 0x0000000c250672a5 */ /* 0x002fe8000f8e00ff */
[----:B------:R-:W-:Y:S01]  /*7100*/  ISETP.GT.U32.AND P1, PT, R8, R0, PT ;  /* 0x000000000800720c */ /* 0x000fe20003f24070 */
[----:B------:R-:W-:Y:S02]  /*7110*/  UIMAD.WIDE.U32 UR8, UR36, UR15, URZ ;  /* 0x0000000f240872a5 */ /* 0x000fe4000f8e00ff */
[----:B------:R-:W-:Y:S01]  /*7120*/  @!UP0 UISETP.NE.AND UP1, UPT, UR14, 0x1, UPT ;  /* 0x000000010e00888c */ /* 0x000fe2000bf25270 */
[----:B------:R-:W-:Y:S01]  /*7130*/  @!UP0 UMOV UR6, UR7 ;  /* 0x0000000700068c82 */ /* 0x000fe20008000000 */
[----:B--2---:R-:W-:Y:S02]  /*7140*/  @!UP0 UISETP.NE.AND UP2, UPT, UR5, 0x1, UPT ;  /* 0x000000010500888c */ /* 0x004fe4000bf45270 */
[----:B------:R-:W-:Y:S01]  /*7150*/  @!UP0 USHF.R.U32.HI UR6, URZ, UR13, UR6 ;  /* 0x0000000dff068299 */ /* 0x000fe20008011606 */
[----:B------:R-:W-:Y:S02]  /*7160*/  @!UP0 UMOV UR4, UR9 ;  /* 0x0000000900048c82 */ /* 0x000fe40008000000 */
[----:B---3--:R-:W-:Y:S03]  /*7170*/  @!UP0 USHF.R.U32.HI UR4, URZ, UR10, UR4 ;  /* 0x0000000aff048299 */ /* 0x008fe60008011604 */
[----:B------:R-:W-:Y:S01]  /*7180*/  @!P1 IMAD.IADD R0, R0, 0x1, -R8 ;  /* 0x0000000100009824 */ /* 0x000fe200078e0a08 */
[----:B------:R-:W-:Y:S01]  /*7190*/  @!UP0 USEL UR7, UR37, UR6, !UP2 ;  /* 0x0000000625078287 */ /* 0x000fe2000d000000 */
[----:B------:R-:W-:Y:S01]  /*71a0*/  @!P1 VIADD R11, R11, 0x1 ;  /* 0x000000010b0b9836 */ /* 0x000fe20000000000 */
[----:B------:R-:W-:Y:S02]  /*71b0*/  @!UP0 USEL UR6, UR36, UR4, !UP1 ;  /* 0x0000000424068287 */ /* 0x000fe4000c800000 */
[----:B------:R-:W-:Y:S02]  /*71c0*/  ISETP.GE.U32.AND P2, PT, R0, R8, PT ;  /* 0x000000080000720c */ /* 0x000fe40003f46070 */
[----:B------:R-:W-:Y:S02]  /*71d0*/  @!UP0 UIADD3 UR4, UPT, UPT, -UR7, UR6, URZ ;  /* 0x0000000607048290 */ /* 0x000fe4000fffe1ff */
[----:B------:R-:W-:Y:S02]  /*71e0*/  @!UP0 UIADD3 UR6, UPT, UPT, UR7, -UR6, URZ ;  /* 0x8000000607068290 */ /* 0x000fe4000fffe0ff */
[----:B------:R-:W-:Y:S02]  /*71f0*/  @!UP0 UIMAD UR37, UR4, UR5, UR37 ;  /* 0x00000005042582a4 */ /* 0x000fe4000f8e0225 */
[----:B------:R-:W-:Y:S02]  /*7200*/  @!UP0 UIMAD UR36, UR6, UR14, UR36 ;  /* 0x0000000e062482a4 */ /* 0x000fe4000f8e0224 */
[----:B------:R-:W-:Y:S02]  /*7210*/  ULOP3.LUT UP0, URZ, UR11, 0x90, URZ, 0xc0, !UPT ;  /* 0x000000900bff7892 */ /* 0x000fe4000f80c0ff */
[----:B------:R-:W-:Y:S01]  /*7220*/  UIADD3 UR4, UPT, UPT, -UR43, URZ, URZ ;  /* 0x000000ff2b047290 */ /* 0x000fe2000fffe1ff */
[----:B------:R-:W-:Y:S03]  /*7230*/  @P2 IADD3 R11, PT, PT, R11, 0x1, RZ ;  /* 0x000000010b0b2810 */ /* 0x000fe60007ffe0ff */
[----:B------:R-:W-:Y:S01]  /*7240*/  UIMAD UR5, UR55, UR4, UR19 ;  /* 0x00000004370572a4 */ /* 0x000fe2000f8e0213 */
[----:B------:R-:W-:Y:S03]  /*7250*/  R2UR UR44, R11 ;  /* 0x000000000b2c72ca */ /* 0x000fe600000e0000 */
[----:B------:R-:W-:Y:S10]  /*7260*/  USHF.L.U32 UR52, UR5, 0x6, URZ ;  /* 0x0000000605347899 */ /* 0x000ff400080006ff */
[----:B------:R-:W-:Y:S02]  /*7270*/  @!UP3 UIADD3 UR44, UPT, UPT, -UR44, URZ, URZ ;  /* 0x000000ff2c2cb290 */ /* 0x000fe4000fffe1ff */
[----:B------:R-:W-:Y:S04]  /*7280*/  @!UP4 ULOP3.LUT UR44, URZ, UR16, URZ, 0x33, !UPT ;  /* 0x00000010ff2cc292 */ /* 0x000fe8000f8e33ff */
[----:B------:R-:W-:Y:S04]  /*7290*/  UIADD3 UR4, UPT, UPT, -UR44, URZ, URZ ;  /* 0x000000ff2c047290 */ /* 0x000fe8000fffe1ff */
[----:B------:R-:W-:Y:S01]  /*72a0*/  UIMAD UR43, UR16, UR4, UR43 ;  /* 0x00000004102b72a4 */ /* 0x000fe2000f8e022b */
[----:B------:R-:W-:Y:S11]  /*72b0*/  BRA.U !UP0, `(.L_x_107) ;  /* 0x00000001087c7547 */ /* 0x000ff6000b800000 */
[----:B------:R-:W1:Y:S01]  /*72c0*/  LDCU.64 UR8, c[0x4][0x80] ;  /* 0x01001000ff0877ac */ /* 0x000e620008000a00 */
[----:B------:R-:W-:Y:S01]  /*72d0*/  MOV R16, 0x0 ;  /* 0x0000000000107802 */ /* 0x000fe20000000f00 */
[----:B------:R-:W-:Y:S02]  /*72e0*/  HFMA2 R12, -RZ, RZ, 0, 5.9604644775390625e-08 ;  /* 0x00000001ff0c7431 */ /* 0x000fe400000001ff */
[----:B------:R-:W-:Y:S01]  /*72f0*/  IMAD.MOV.U32 R8, RZ, RZ, 0x70 ;  /* 0x00000070ff087424 */ /* 0x000fe200078e00ff */
[----:B------:R2:W3:Y:S01]  /*7300*/  LDC.64 R14, c[0x4][R16] ;  /* 0x01000000100e7b82 */ /* 0x0004e20000000a00 */
[----:B------:R-:W4:Y:S01]  /*7310*/  LDCU.64 UR6, c[0x4][0x88] ;  /* 0x01001100ff0677ac */ /* 0x000f220008000a00 */
[----:B------:R-:W-:Y:S01]  /*7320*/  IMAD.MOV.U32 R13, RZ, RZ, RZ ;  /* 0x000000ffff0d7224 */ /* 0x000fe200078e00ff */
[----:B------:R-:W2:Y:S01]  /*7330*/  LDCU.64 UR4, c[0x4][0x8] ;  /* 0x01000100ff0477ac */ /* 0x000ea20008000a00 */
[----:B-1----:R-:W-:Y:S01]  /*7340*/  MOV R5, UR9 ;  /* 0x0000000900057c02 */ /* 0x002fe20008000f00 */
[----:B------:R-:W-:Y:S01]  /*7350*/  IMAD.U32 R4, RZ, RZ, UR8 ;  /* 0x00000008ff047e24 */ /* 0x000fe2000f8e00ff */
[----:B----4-:R-:W-:Y:S01]  /*7360*/  MOV R7, UR7 ;  /* 0x0000000700077c02 */ /* 0x010fe20008000f00 */
[----:B------:R-:W-:Y:S01]  /*7370*/  IMAD.U32 R6, RZ, RZ, UR6 ;  /* 0x00000006ff067e24 */ /* 0x000fe2000f8e00ff */
[----:B--2---:R-:W-:Y:S01]  /*7380*/  MOV R11, UR5 ;  /* 0x00000005000b7c02 */ /* 0x004fe20008000f00 */
[----:B------:R-:W-:Y:S02]  /*7390*/  IMAD.U32 R10, RZ, RZ, UR4 ;  /* 0x00000004ff0a7e24 */ /* 0x000fe4000f8e00ff */
[----:B------:R-:W-:Y:S07]  /*73a0*/  LEPC R20, `(.L_x_108) ;  /* 0x000000001014794e */ /* 0x000fee0000000000 */
[----:B---3-5:R-:W-:Y:S05]  /*73b0*/  CALL.ABS.NOINC R14 ;  /* 0x000000000e007343 */ /* 0x028fea0003c00000 */
.L_x_108:
[----:B------:R-:W1:Y:S01]  /*73c0*/  LDCU.64 UR8, c[0x4][0x80] ;  /* 0x01001000ff0877ac */ /* 0x000e620008000a00 */
[----:B------:R-:W2:Y:S01]  /*73d0*/  LDC.64 R16, c[0x4][R16] ;  /* 0x0100000010107b82 */ /* 0x000ea20000000a00 */
[----:B------:R-:W-:Y:S02]  /*73e0*/  HFMA2 R12, -RZ, RZ, 0, 5.9604644775390625e-08 ;  /* 0x00000001ff0c7431 */ /* 0x000fe400000001ff */
[----:B------:R-:W-:Y:S02]  /*73f0*/  IMAD.MOV.U32 R8, RZ, RZ, 0x70 ;  /* 0x00000070ff087424 */ /* 0x000fe400078e00ff */
[----:B------:R-:W-:Y:S01]  /*7400*/  IMAD.MOV.U32 R13, RZ, RZ, RZ ;  /* 0x000000ffff0d7224 */ /* 0x000fe200078e00ff */
[----:B------:R-:W3:Y:S01]  /*7410*/  LDCU.64 UR6, c[0x4][0x88] ;  /* 0x01001100ff0677ac */ /* 0x000ee20008000a00 */
[----:B------:R-:W4:Y:S01]  /*7420*/  LDCU.64 UR4, c[0x4][0x8] ;  /* 0x01000100ff0477ac */ /* 0x000f220008000a00 */
[----:B-1----:R-:W-:Y:S02]  /*7430*/  MOV R4, UR8 ;  /* 0x0000000800047c02 */ /* 0x002fe40008000f00 */
[----:B------:R-:W-:Y:S02]  /*7440*/  MOV R5, UR9 ;  /* 0x0000000900057c02 */ /* 0x000fe40008000f00 */
[----:B---3--:R-:W-:Y:S01]  /*7450*/  MOV R7, UR7 ;  /* 0x0000000700077c02 */ /* 0x008fe20008000f00 */
[----:B------:R-:W-:Y:S01]  /*7460*/  IMAD.U32 R6, RZ, RZ, UR6 ;  /* 0x00000006ff067e24 */ /* 0x000fe2000f8e00ff */
[----:B----4-:R-:W-:Y:S01]  /*7470*/  MOV R11, UR5 ;  /* 0x00000005000b7c02 */ /* 0x010fe20008000f00 */
[----:B------:R-:W-:Y:S02]  /*7480*/  IMAD.U32 R10, RZ, RZ, UR4 ;  /* 0x00000004ff0a7e24 */ /* 0x000fe4000f8e00ff */
[----:B------:R-:W-:Y:S07]  /*7490*/  LEPC R20, `(.L_x_107) ;  /* 0x000000001014794e */ /* 0x000fee0000000000 */
[----:B--2---:R-:W-:Y:S05]  /*74a0*/  CALL.ABS.NOINC R16 ;  /* 0x0000000010007343 */ /* 0x004fea0003c00000 */
.L_x_107:
[----:B------:R-:W-:Y:S02]  /*74b0*/  R2UR UR4, R50 ;  /* 0x00000000320472ca */ /* 0x000fe400000e0000 */
[----:B------:R-:W-:Y:S02]  /*74c0*/  ISETP.NE.U32.AND P4, PT, R42, RZ, PT ;  /* 0x000000ff2a00720c */ /* 0x000fe40003f85070 */
[----:B------:R-:W-:Y:S02]  /*74d0*/  ISETP.NE.U32.AND P2, PT, RZ, UR58, PT ;  /* 0x0000003aff007c0c */ /* 0x000fe4000bf45070 */
[----:B------:R-:W-:Y:S02]  /*74e0*/  ISETP.NE.AND.EX P4, PT, R43, RZ, PT, P4 ;  /* 0x000000ff2b00720c */ /* 0x000fe40003f85340 */
[----:B------:R-:W-:Y:S05]  /*74f0*/  ISETP.NE.AND.EX P2, PT, RZ, UR59, PT, P2 ;  /* 0x0000003bff007c0c */ /* 0x000fea000bf45320 */
[----:B------:R-:W-:Y:S01]  /*7500*/  UISETP.NE.AND UP2, UPT, UR4, URZ, UPT ;  /* 0x000000ff0400728c */ /* 0x000fe2000bf45270 */
[----:B------:R-:W1:Y:S05]  /*7510*/  LDCU.64 UR4, c[0x0][0x890] ;  /* 0x00011200ff0477ac */ /* 0x000e6a0008000a00 */
[----:B------:R-:W-:Y:S01]  /*7520*/  PLOP3.LUT P1, PT, PT, PT, UP2, 0x80, 0x8 ;  /* 0x000000000008781c */ /* 0x000fe20003f2f028 */
[----:B-1----:R-:W-:Y:S04]  /*7530*/  UISETP.NE.U32.AND UP0, UPT, UR4, URZ, UPT ;  /* 0x000000ff0400728c */ /* 0x002fe8000bf05070 */
[----:B------:R-:W-:Y:S02]  /*7540*/  UISETP.NE.AND.EX UP1, UPT, UR5, URZ, UPT, UP0 ;  /* 0x000000ff0500728c */ /* 0x000fe4000bf25300 */
[----:B------:R-:W-:Y:S02]  /*7550*/  UPLOP3.LUT UP0, UPT, UPT, UPT, UPT, 0x40, 0x4 ;  /* 0x000000000004789c */ /* 0x000fe40003f0e870 */
[----:B------:R-:W-:Y:S06]  /*7560*/  @UP2 UPLOP3.LUT UP0, UPT, UPT, UPT, UP1, 0x80, 0x8 ;  /* 0x000000000008289c */ /* 0x000fec0003f0f010 */
[----:B------:R-:W-:Y:S01]  /*7570*/  PLOP3.LUT P0, PT, PT, PT, UP0, 0x80, 0x8 ;  /* 0x000000000008781c */ /* 0x000fe20003f0f008 */
[----:B------:R-:W-:Y:S01]  /*7580*/  @!UPT UIADD3 URZ, UPT, UPT, URZ, URZ, URZ ;  /* 0x000000fffffff290 */ /* 0x000fe2000fffe0ff */
[----:B------:R-:W-:Y:S11]  /*7590*/  BRA.U !UP1, `(.L_x_109) ;  /* 0x00000001093c7547 */ /* 0x000ff6000b800000 */
[----:B------:R-:W-:Y:S01]  /*75a0*/  UISETP.NE.U32.AND UP0, UPT, UR58, URZ, UPT ;  /* 0x000000ff3a00728c */ /* 0x000fe2000bf05070 */
[----:B------:R-:W-:Y:S01]  /*75b0*/  HFMA2 R0, -RZ, RZ, 0, 5.9604644775390625e-08 ;  /* 0x00000001ff007431 */ /* 0x000fe200000001ff */
[----:B------:R-:W1:Y:S01]  /*75c0*/  LDCU.64 UR8, c[0x0][0x358] ;  /* 0x00006b00ff0877ac */ /* 0x000e620008000a00 */
[----:B------:R-:W-:Y:S01]  /*75d0*/  IMAD.MOV.U32 R45, RZ, RZ, 0x1 ;  /* 0x00000001ff2d7424 */ /* 0x000fe200078e00ff */
[----:B------:R-:W-:Y:S06]  /*75e0*/  UISETP.NE.AND.EX UP0, UPT, UR59, URZ, UPT, UP0 ;  /* 0x000000ff3b00728c */ /* 0x000fec000bf05300 */
        /* <DEDUP_REMOVED lines=9> */
[----:B-12---:R-:W-:Y:S02]  /*7680*/  @!P3 IMAD.U32 R26, RZ, RZ, UR4 ;  /* 0x00000004ff1abe24 */ /* 0x006fe4000f8e00ff */
.L_x_109:
[----:B------:R-:W-:Y:S05]  /*7690*/  @!P4 BRA `(.L_x_110) ;  /* 0x000000000024c947 */ /* 0x000fea0003800000 */
[----:B------:R-:W-:Y:S01]  /*76a0*/  ISETP.NE.U32.AND P3, PT, R40, RZ, PT ;  /* 0x000000ff2800720c */ /* 0x000fe20003f65070 */
[----:B------:R-:W1:Y:S03]  /*76b0*/  LDCU.64 UR4, c[0x0][0x358] ;  /* 0x00006b00ff0477ac */ /* 0x000e660008000a00 */
[----:B------:R-:W-:Y:S11]  /*76c0*/  ISETP.NE.AND.EX P3, PT, R41, RZ, PT, P3 ;  /* 0x000000ff2900720c */ /* 0x000ff60003f65330 */
[----:B------:R-:W-:Y:S02]  /*76d0*/  @!UPT UIADD3 URZ, UPT, UPT, URZ, URZ, URZ ;  /* 0x000000fffffff290 */ /* 0x000fe4000fffe0ff */
[----:B------:R-:W2:Y:S01]  /*76e0*/  @P3 LDC.64 R4, c[0x0][0x8a8] ;  /* 0x00022a00ff043b82 */ /* 0x000ea20000000a00 */
[----:B------:R-:W-:Y:S04]  /*76f0*/  @P3 IMAD R0, R42, UR49, RZ ;  /* 0x000000312a003c24 */ /* 0x000fe8000f8e02ff */
[----:B--2---:R-:W-:Y:S05]  /*7700*/  @P3 IMAD.WIDE R4, R0, 0x4, R4 ;  /* 0x0000000400043825 */ /* 0x004fea00078e0204 */
[----:B-1---5:R1:W5:Y:S02]  /*7710*/  @P3 LDG.E R24, desc[UR4][R4.64] ;  /* 0x0000000404183981 */ /* 0x022364000c1e1900 */
[----:B-1----:R-:W2:Y:S02]  /*7720*/  @!P3 LDC R24, c[0x0][0x8a0] ;  /* 0x00022800ff18bb82 */ /* 0x002ea40000000800 */
.L_x_110:
[----:B-----5:R-:W-:Y:S01]  /*7730*/  FSETP.NEU.AND P3, PT, R26, RZ, PT ;  /* 0x000000ff1a00720b */ /* 0x020fe20003f6d000 */
[----:B------:R-:W-:Y:S01]  /*7740*/  ULOP3.LUT UR4, UR57, 0x1, URZ, 0x3c, !UPT ;  /* 0x0000000139047892 */ /* 0x000fe2000f8e3cff */
[----:B------:R-:W-:Y:S01]  /*7750*/  SEL R5, RZ, 0xffffffff, P2 ;  /* 0xffffffffff057807 */ /* 0x000fe20001000000 */
[----:B------:R-:W-:Y:S01]  /*7760*/  IMAD.U32 R63, RZ, RZ, UR53 ;  /* 0x00000035ff3f7e24 */ /* 0x000fe2000f8e00ff */
[----:B------:R-:W-:Y:S01]  /*7770*/  @P1 LOP3.LUT P2, RZ, R45, 0xff, RZ, 0xc0, !PT ;  /* 0x000000ff2dff1812 */ /* 0x000fe2000784c0ff */
[----:B------:R-:W-:Y:S01]  /*7780*/  IMAD.SHL.U32 R65, R53, 0x2, RZ ;  /* 0x0000000235417824 */ /* 0x000fe200078e00ff */
[----:B------:R-:W-:Y:S01]  /*7790*/  @P1 SEL R0, RZ, 0xffffffff, P3 ;  /* 0xffffffffff001807 */ /* 0x000fe20001800000 */
[----:B------:R-:W-:Y:S01]  /*77a0*/  IMAD.U32 R27, RZ, RZ, UR4 ;  /* 0x00000004ff1b7e24 */ /* 0x000fe2000f8e00ff */
[----:B------:R-:W-:Y:S01]  /*77b0*/  LEA R57, R22, UR50, 0x3 ;  /* 0x0000003216397c11 */ /* 0x000fe2000f8e18ff */
[----:B------:R-:W-:Y:S01]  /*77c0*/  IMAD.SHL.U32 R63, R63, 0x1000, RZ ;  /* 0x000010003f3f7824 */ /* 0x000fe200078e00ff */
[----:B------:R-:W-:Y:S01]  /*77d0*/  @P0 SEL R0, R5, R0, !P2 ;  /* 0x0000000005000207 */ /* 0x000fe20005000000 */
[----:B------:R-:W-:Y:S01]  /*77e0*/  BSSY B1, `(.L_x_111) ;  /* 0x0000035000017945 */ /* 0x000fe20003800000 */
[----:B------:R-:W-:Y:S01]  /*77f0*/  PLOP3.LUT P2, PT, PT, PT, UP1, 0x80, 0x8 ;  /* 0x000000000008781c */ /* 0x000fe20003f4f018 */
[----:B------:R-:W-:Y:S01]  /*7800*/  IMAD.MOV.U32 R66, RZ, RZ, 0x1 ;  /* 0x00000001ff427424 */ /* 0x000fe200078e00ff */
[----:B------:R-:W-:Y:S01]  /*7810*/  @P1 LOP3.LUT R0, R0, 0x1, RZ, 0xc0, !PT ;  /* 0x0000000100001812 */ /* 0x000fe200078ec0ff */
[----:B------:R-:W-:Y:S01]  /*7820*/  IMAD.IADD R25, R23, 0x1, R2 ;  /* 0x0000000117197824 */ /* 0x000fe200078e0202 */
[----:B------:R-:W-:Y:S01]  /*7830*/  LOP3.LUT P4, R58, R45, 0xff, RZ, 0xc0, !PT ;  /* 0x000000ff2d3a7812 */ /* 0x000fe2000788c0ff */
[----:B------:R-:W-:Y:S01]  /*7840*/  IMAD.U32 R64, RZ, RZ, UR53 ;  /* 0x00000035ff407e24 */ /* 0x000fe2000f8e00ff */
[----:B------:R-:W-:Y:S01]  /*7850*/  ISETP.NE.U32.OR P6, PT, R0, 0x1, !P1 ;  /* 0x000000010000780c */ /* 0x000fe20004fc5470 */
[----:B------:R-:W-:Y:S01]  /*7860*/  IMAD.U32 R0, RZ, RZ, UR53 ;  /* 0x00000035ff007e24 */ /* 0x000fe2000f8e00ff */
[----:B------:R-:W-:Y:S02]  /*7870*/  SEL R4, RZ, 0xffffffff, P3 ;  /* 0xffffffffff047807 */ /* 0x000fe40001800000 */
[----:B------:R-:W-:Y:S02]  /*7880*/  CS2R R38, SRZ ;  /* 0x0000000000267805 */ /* 0x000fe4000001ff00 */
[----:B------:R-:W-:Y:S02]  /*7890*/  P2R R60, PR, RZ, 0x40 ;  /* 0x00000040ff3c7803 */ /* 0x000fe40000000000 */
[----:B------:R-:W-:Y:S02]  /*78a0*/  CS2R R36, SRZ ;  /* 0x0000000000247805 */ /* 0x000fe4000001ff00 */
[----:B------:R-:W-:Y:S02]  /*78b0*/  LEA R0, R0, UR50, 0x3 ;  /* 0x0000003200007c11 */ /* 0x000fe4000f8e18ff */
[----:B------:R-:W-:Y:S02]  /*78c0*/  CS2R R30, SRZ ;  /* 0x00000000001e7805 */ /* 0x000fe4000001ff00 */
[----:B------:R-:W-:Y:S02]  /*78d0*/  @P2 SEL R4, R5, R4, !P4 ;  /* 0x0000000405042207 */ /* 0x000fe40006000000 */
[----:B------:R-:W-:Y:S02]  /*78e0*/  CS2R R28, SRZ ;  /* 0x00000000001c7805 */ /* 0x000fe4000001ff00 */
[----:B------:R-:W-:Y:S02]  /*78f0*/  IADD3 R62, PT, PT, R63, UR50, R65 ;  /* 0x000000323f3e7c10 */ /* 0x000fe4000fffe041 */
[----:B------:R-:W-:Y:S02]  /*7900*/  LOP3.LUT R4, R4, 0x1, RZ, 0xc0, !PT ;  /* 0x0000000104047812 */ /* 0x000fe400078ec0ff */
[----:B------:R-:W-:Y:S02]  /*7910*/  @P6 SHF.L.U32 R3, R27, 0x1f, RZ ;  /* 0x0000001f1b036819 */ /* 0x000fe400000006ff */
[----:B------:R-:W-:Y:S02]  /*7920*/  ISETP.NE.U32.AND P5, PT, R4, 0x1, PT ;  /* 0x000000010400780c */ /* 0x000fe40003fa5070 */
[----:B------:R1:W3:Y:S02]  /*7930*/  @P6 SYNCS.PHASECHK.TRANS64.TRYWAIT P1, [R0+URZ+0x110], R3 ;  /* 0x00011003000065a7 */ /* 0x0002e400080211ff */
[----:B------:R-:W-:Y:S02]  /*7940*/  P2R R67, PR, RZ, 0x20 ;  /* 0x00000020ff437803 */ /* 0x000fe40000000000 */
[----:B-1----:R-:W-:Y:S04]  /*7950*/  SHF.L.U32 R3, R52, 0x1f, RZ ;  /* 0x0000001f34037819 */ /* 0x002fe800000006ff */
[----:B------:R1:W4:Y:S01]  /*7960*/  SYNCS.PHASECHK.TRANS64.TRYWAIT P0, [R57+URZ+0x160], R3 ;  /* 0x00016003390075a7 */ /* 0x00032200080011ff */
[----:B---3--:R-:W-:Y:S01]  /*7970*/  @P6 SEL R66, RZ, 0x1, !P1 ;  /* 0x00000001ff426807 */ /* 0x008fe20004800000 */
[----:B-1----:R-:W-:Y:S06]  /*7980*/  @!P6 BRA `(.L_x_112) ;  /* 0x000000000068e947 */ /* 0x002fec0003800000 */
[----:B------:R-:W-:Y:S01]  /*7990*/  LOP3.LUT P6, RZ, R44, 0x40, RZ, 0xc0, !PT ;  /* 0x000000402cff7812 */ /* 0x000fe200078cc0ff */
[----:B------:R-:W-:Y:S01]  /*79a0*/  VIADD R2, R62, 0x200 ;  /* 0x000002003e027836 */ /* 0x000fe20000000000 */
[----:B------:R-:W-:Y:S01]  /*79b0*/  ISETP.NE.AND P2, PT, R66, RZ, PT ;  /* 0x000000ff4200720c */ /* 0x000fe20003f45270 */
[----:B------:R-:W-:Y:S01]  /*79c0*/  BSSY B0, `(.L_x_113) ;  /* 0x000000d000007945 */ /* 0x000fe20003800000 */
[----:B------:R-:W-:Y:S01]  /*79d0*/  PLOP3.LUT P1, PT, PT, PT, PT, 0x8, 0x80 ;  /* 0x000000000080781c */ /* 0x000fe20003f2e170 */
[----:B------:R-:W-:Y:S01]  /*79e0*/  @P5 VIADD R4, R62, 0x210 ;  /* 0x000002103e045836 */ /* 0x000fe20000000000 */
[----:B------:R-:W-:Y:S02]  /*79f0*/  @P5 PLOP3.LUT P1, PT, P6, PT, PT, 0x80, 0x8 ;  /* 0x000000000008581c */ /* 0x000fe4000372f070 */
[----:B------:R-:W-:Y:S02]  /*7a00*/  CS2R R38, SRZ ;  /* 0x0000000000267805 */ /* 0x000fe4000001ff00 */
[----:B------:R-:W-:Y:S02]  /*7a10*/  CS2R R36, SRZ ;  /* 0x0000000000247805 */ /* 0x000fe4000001ff00 */
[----:B------:R-:W-:Y:S02]  /*7a20*/  CS2R R30, SRZ ;  /* 0x00000000001e7805 */ /* 0x000fe4000001ff00 */
[----:B------:R-:W-:Y:S05]  /*7a30*/  CS2R R28, SRZ ;  /* 0x00000000001c7805 */ /* 0x000fea000001ff00 */
[----:B------:R-:W-:Y:S01]  /*7a40*/  @P1 VIADD R4, R2, 0xfffffff0 ;  /* 0xfffffff002041836 */ /* 0x000fe20000000000 */
[----:B------:R-:W-:Y:S06]  /*7a50*/  @P2 BRA `(.L_x_114) ;  /* 0x00000000000c2947 */ /* 0x000fec0003800000 */
[----:B------:R-:W-:Y:S04]  /*7a60*/  SHF.L.U32 R2, R27, 0x1f, RZ ;  /* 0x0000001f1b027819 */ /* 0x000fe800000006ff */
[----:B------:R-:W1:Y:S02]  /*7a70*/  SYNCS.PHASECHK.TRANS64.TRYWAIT P1, [R0+URZ+0x110], R2 ;  /* 0x00011002000075a7 */ /* 0x000e6400080211ff */
[----:B-1----:R-:W-:Y:S05]  /*7a80*/  @!P1 BRA `(.L_x_115) ;  /* 0x0000002000d09947 */ /* 0x002fea0003800000 */
.L_x_114:
[----:B------:R-:W-:Y:S05]  /*7a90*/  BSYNC B0 ;  /* 0x0000000000007941 */ /* 0x000fea0003800000 */
.L_x_113:
[----:B------:R-:W-:Y:S01]  /*7aa0*/  UIADD3 UR4, UPT, UPT, UR53, 0x1, URZ ;  /* 0x0000000135047890 */ /* 0x000fe2000fffe0ff */
[----:B------:R-:W-:Y:S03]  /*7ab0*/  ISETP.NE.AND P1, PT, R67, RZ, PT ;  /* 0x000000ff4300720c */ /* 0x000fe60003f25270 */
[----:B------:R-:W-:Y:S04]  /*7ac0*/  UISETP.NE.AND UP0, UPT, UR4, 0x3, UPT ;  /* 0x000000030400788c */ /* 0x000fe8000bf05270 */
[----:B------:R-:W-:Y:S02]  /*7ad0*/  USEL UR5, URZ, 0x1, UP0 ;  /* 0x00000001ff057887 */ /* 0x000fe40008000000 */
[----:B------:R-:W-:Y:S04]  /*7ae0*/  USEL UR4, UR4, URZ, UP0 ;  /* 0x000000ff04047287 */ /* 0x000fe80008000000 */
[----:B------:R3:W1:Y:S01]  /*7af0*/  @P1 LDS.128 R36, [R4] ;  /* 0x0000000004241984 */ /* 0x0006620000000c00 */
[----:B------:R-:W-:Y:S01]  /*7b00*/  LOP3.LUT R27, R27, UR5, RZ, 0x3c, !PT ;  /* 0x000000051b1b7c12 */ /* 0x000fe2000f8e3cff */
[----:B------:R-:W-:Y:S02]  /*7b10*/  IMAD.U32 R64, RZ, RZ, UR4 ;  /* 0x00000004ff407e24 */ /* 0x000fe4000f8e00ff */
[----:B------:R3:W1:Y:S04]  /*7b20*/  @P1 LDS.128 R28, [R62+0x200] ;  /* 0x000200003e1c1984 */ /* 0x0006680000000c00 */
.L_x_112:
[----:B------:R-:W-:Y:S05]  /*7b30*/  BSYNC B1 ;  /* 0x0000000000017941 */ /* 0x000fea0003800000 */
.L_x_111:
[----:B-1----:R-:W-:Y:S04]  /*7b40*/  SHF.R.U32.HI R0, RZ, 0x15, R25 ;  /* 0x00000015ff007819 */ /* 0x002fe80000011619 */
[----:B------:R-:W-:Y:S01]  /*7b50*/  LOP3.LUT P1, RZ, R0, 0x3, R46, 0x48, !PT ;  /* 0x0000000300ff7812 */ /* 0x000fe2000782482e */
[----:B------:R-:W-:Y:S01]  /*7b60*/  @!UPT UIADD3 URZ, UPT, UPT, URZ, URZ, URZ ;  /* 0x000000fffffff290 */ /* 0x000fe2000fffe0ff */
[----:B----4-:R-:W-:Y:S11]  /*7b70*/  @P0 BRA `(.L_x_116) ;  /* 0x0000000000080947 */ /* 0x010ff60003800000 */
[----:B------:R-:W1:Y:S02]  /*7b80*/  SYNCS.PHASECHK.TRANS64.TRYWAIT P0, [R57+URZ+0x160], R3 ;  /* 0x00016003390075a7 */ /* 0x000e6400080011ff */
[----:B-1----:R-:W-:Y:S05]  /*7b90*/  @!P0 BRA `(.L_x_117) ;  /* 0x0000002000a08947 */ /* 0x002fea0003800000 */
.L_x_116:
[----:B------:R-:W-:Y:S05]  /*7ba0*/  @!P1 BRA `(.L_x_118) ;  /* 0x0000000000409947 */ /* 0x000fea0003800000 */
[----:B------:R-:W4:Y:S01]  /*7bb0*/  LDCU.64 UR8, c[0x4][0x70] ;  /* 0x01000e00ff0877ac */ /* 0x000f220008000a00 */
[----:B-1----:R-:W-:Y:S01]  /*7bc0*/  MOV R3, 0x0 ;  /* 0x0000000000037802 */ /* 0x002fe20000000f00 */
[----:B------:R-:W-:Y:S02]  /*7bd0*/  HFMA2 R12, -RZ, RZ, 0, 5.9604644775390625e-08 ;  /* 0x00000001ff0c7431 */ /* 0x000fe400000001ff */
[----:B------:R-:W-:Y:S02]  /*7be0*/  IMAD.MOV.U32 R8, RZ, RZ, 0x192 ;  /* 0x00000192ff087424 */ /* 0x000fe400078e00ff */
[----:B------:R-:W-:Y:S01]  /*7bf0*/  IMAD.MOV.U32 R13, RZ, RZ, RZ ;  /* 0x000000ffff0d7224 */ /* 0x000fe200078e00ff */
[----:B------:R-:W1:Y:S01]  /*7c00*/  LDCU.64 UR6, c[0x4][0x78] ;  /* 0x01000f00ff0677ac */ /* 0x000e620008000a00 */
[----:B------:R-:W2:Y:S01]  /*7c10*/  LDC.64 R2, c[0x4][R3] ;  /* 0x0100000003027b82 */ /* 0x000ea20000000a00 */
[----:B------:R-:W5:Y:S01]  /*7c20*/  LDCU.64 UR4, c[0x4][0x10] ;  /* 0x01000200ff0477ac */ /* 0x000f620008000a00 */
[----:B----4-:R-:W-:Y:S01]  /*7c30*/  MOV R5, UR9 ;  /* 0x0000000900057c02 */ /* 0x010fe20008000f00 */
[----:B---3--:R-:W-:Y:S01]  /*7c40*/  IMAD.U32 R4, RZ, RZ, UR8 ;  /* 0x00000008ff047e24 */ /* 0x008fe2000f8e00ff */
[----:B-1----:R-:W-:Y:S01]  /*7c50*/  MOV R7, UR7 ;  /* 0x0000000700077c02 */ /* 0x002fe20008000f00 */
[----:B------:R-:W-:Y:S01]  /*7c60*/  IMAD.U32 R6, RZ, RZ, UR6 ;  /* 0x00000006ff067e24 */ /* 0x000fe2000f8e00ff */
[----:B-----5:R-:W-:Y:S01]  /*7c70*/  MOV R11, UR5 ;  /* 0x00000005000b7c02 */ /* 0x020fe20008000f00 */
[----:B------:R-:W-:Y:S02]  /*7c80*/  IMAD.U32 R10, RZ, RZ, UR4 ;  /* 0x00000004ff0a7e24 */ /* 0x000fe4000f8e00ff */
[----:B------:R-:W-:Y:S07]  /*7c90*/  LEPC R20, `(.L_x_118) ;  /* 0x000000001014794e */ /* 0x000fee0000000000 */
[----:B--2---:R-:W-:Y:S05]  /*7ca0*/  CALL.ABS.NOINC R2 ;  /* 0x0000000002007343 */ /* 0x004fea0003c00000 */
.L_x_118:
[----:B-1----:R-:W-:Y:S01]  /*7cb0*/  SHF.L.U32 R3, R28, 0x10, RZ ;  /* 0x000000101c037819 */ /* 0x002fe200000006ff */
[----:B------:R-:W-:Y:S05]  /*7cc0*/  WARPSYNC.ALL ;  /* 0x0000000000007948 */ /* 0x000fea0003800000 */
[----:B------:R-:W-:Y:S01]  /*7cd0*/  R2UR UR4, R25 ;  /* 0x00000000190472ca */ /* 0x000fe200000e0000 */
[----:B------:R-:W-:Y:S01]  /*7ce0*/  BSSY.RECONVERGENT B0, `(.L_x_119) ;  /* 0x0000056000007945 */ /* 0x000fe20003800200 */
[C---:B------:R-:W-:Y:S02]  /*7cf0*/  SHF.L.U32 R20, R29.reuse, 0x10, RZ ;  /* 0x000000101d147819 */ /* 0x040fe400000006ff */
[----:B------:R-:W-:Y:S02]  /*7d00*/  LOP3.LUT R21, R29, 0xffff0000, RZ, 0xc0, !PT ;  /* 0xffff00001d157812 */ /* 0x000fe400078ec0ff */
[----:B------:R-:W-:Y:S02]  /*7d10*/  MOV R61, 0x10 ;  /* 0x00000010003d7802 */ /* 0x000fe40000000f00 */
[----:B------:R-:W-:Y:S02]  /*7d20*/  LOP3.LUT P6, RZ, R44, 0x40, RZ, 0xc0, !PT ;  /* 0x000000402cff7812 */ /* 0x000fe400078cc0ff */
[----:B------:R-:W-:Y:S02]  /*7d30*/  ISETP.NE.AND P0, PT, R54, RZ, PT ;  /* 0x000000ff3600720c */ /* 0x000fe40003f05270 */
[----:B------:R-:W-:Y:S01]  /*7d40*/  SEL R61, R61, 0xfffffff0, !P6 ;  /* 0xfffffff03d3d7807 */ /* 0x000fe20007000000 */
[----:B---3--:R-:W2:Y:S02]  /*7d50*/  LDTM.x16 R4, tmem[UR4] ;  /* 0x00000004000479ee */ /* 0x008ea40008240000 */
[----:B--2---:R-:W-:Y:S01]  /*7d60*/  FMUL R0, R24, R4 ;  /* 0x0000000418007220 */ /* 0x004fe20000400000 */
[----:B------:R-:W-:Y:S01]  /*7d70*/  LOP3.LUT R4, R28, 0xffff0000, RZ, 0xc0, !PT ;  /* 0xffff00001c047812 */ /* 0x000fe200078ec0ff */
[C---:B------:R-:W-:Y:S01]  /*7d80*/  FMUL R2, R24.reuse, R5 ;  /* 0x0000000518027220 */ /* 0x040fe20000400000 */
[----:B------:R-:W-:Y:S01]  /*7d90*/  FMUL R7, R24, R7 ;  /* 0x0000000718077220 */ /* 0x000fe20000400000 */
[----:B------:R-:W-:Y:S01]  /*7da0*/  FFMA R0, R26, R3, R0 ;  /* 0x000000031a007223 */ /* 0x000fe20000000000 */
[----:B------:R-:W-:Y:S01]  /*7db0*/  FMUL R3, R24, R6 ;  /* 0x0000000618037220 */ /* 0x000fe20000400000 */
[----:B------:R-:W-:Y:S01]  /*7dc0*/  FFMA R2, R26, R4, R2 ;  /* 0x000000041a027223 */ /* 0x000fe20000000002 */
[C---:B------:R-:W-:Y:S01]  /*7dd0*/  FMUL R4, R24.reuse, R8 ;  /* 0x0000000818047220 */ /* 0x040fe20000400000 */
[C---:B------:R-:W-:Y:S01]  /*7de0*/  FMUL R8, R24.reuse, R12 ;  /* 0x0000000c18087220 */ /* 0x040fe20000400000 */
[----:B------:R-:W-:Y:S01]  /*7df0*/  FMUL R12, R24, R16 ;  /* 0x00000010180c7220 */ /* 0x000fe20000400000 */
[----:B------:R-:W-:Y:S01]  /*7e00*/  SHF.L.U32 R16, R30, 0x10, RZ ;  /* 0x000000101e107819 */ /* 0x000fe200000006ff */
[----:B------:R-:W-:Y:S01]  /*7e10*/  FFMA R3, R26, R20, R3 ;  /* 0x000000141a037223 */ /* 0x000fe20000000003 */
[----:B------:R-:W-:Y:S01]  /*7e20*/  F2FP.BF16.F32.PACK_AB R32, R2, R0 ;  /* 0x000000000220723e */ /* 0x000fe200000010ff */
[----:B------:R-:W-:Y:S01]  /*7e30*/  FFMA R7, R26, R21, R7 ;  /* 0x000000151a077223 */ /* 0x000fe20000000007 */
[----:B------:R-:W-:Y:S01]  /*7e40*/  LOP3.LUT R0, R30, 0xffff0000, RZ, 0xc0, !PT ;  /* 0xffff00001e007812 */ /* 0x000fe200078ec0ff */
[----:B------:R-:W-:Y:S01]  /*7e50*/  FMUL R5, R24, R9 ;  /* 0x0000000918057220 */ /* 0x000fe20000400000 */
[C---:B------:R-:W-:Y:S01]  /*7e60*/  SHF.L.U32 R2, R31.reuse, 0x10, RZ ;  /* 0x000000101f027819 */ /* 0x040fe200000006ff */
[----:B------:R-:W-:Y:S01]  /*7e70*/  FFMA R4, R26, R16, R4 ;  /* 0x000000101a047223 */ /* 0x000fe20000000004 */
[----:B------:R-:W-:Y:S01]  /*7e80*/  LOP3.LUT R16, R31, 0xffff0000, RZ, 0xc0, !PT ;  /* 0xffff00001f107812 */ /* 0x000fe200078ec0ff */
[----:B------:R-:W-:Y:S01]  /*7e90*/  FMUL R6, R24, R10 ;  /* 0x0000000a18067220 */ /* 0x000fe20000400000 */
[----:B------:R-:W-:Y:S01]  /*7ea0*/  F2FP.BF16.F32.PACK_AB R33, R7, R3 ;  /* 0x000000030721723e */ /* 0x000fe200000010ff */
[----:B------:R-:W-:Y:S01]  /*7eb0*/  FFMA R5, R26, R0, R5 ;  /* 0x000000001a057223 */ /* 0x000fe20000000005 */
[----:B------:R-:W-:Y:S01]  /*7ec0*/  SHF.L.U32 R0, R36, 0x10, RZ ;  /* 0x0000001024007819 */ /* 0x000fe200000006ff */
[----:B------:R-:W-:Y:S01]  /*7ed0*/  FMUL R11, R24, R11 ;  /* 0x0000000b180b7220 */ /* 0x000fe20000400000 */
[----:B------:R-:W-:Y:S01]  /*7ee0*/  FFMA R6, R26, R2, R6 ;  /* 0x000000021a067223 */ /* 0x000fe20000000006 */
[----:B------:R-:W-:Y:S01]  /*7ef0*/  LOP3.LUT R2, R36, 0xffff0000, RZ, 0xc0, !PT ;  /* 0xffff000024027812 */ /* 0x000fe200078ec0ff */
[----:B------:R-:W-:Y:S01]  /*7f00*/  FMUL R9, R24, R13 ;  /* 0x0000000d18097220 */ /* 0x000fe20000400000 */
[C---:B------:R-:W-:Y:S01]  /*7f10*/  FFMA R11, R26.reuse, R16, R11 ;  /* 0x000000101a0b7223 */ /* 0x040fe2000000000b */
[C---:B------:R-:W-:Y:S01]  /*7f20*/  SHF.L.U32 R3, R37.reuse, 0x10, RZ ;  /* 0x0000001025037819 */ /* 0x040fe200000006ff */
[----:B------:R-:W-:Y:S01]  /*7f30*/  FFMA R8, R26, R0, R8 ;  /* 0x000000001a087223 */ /* 0x000fe20000000008 */
[C---:B------:R-:W-:Y:S01]  /*7f40*/  FMUL R10, R24.reuse, R14 ;  /* 0x0000000e180a7220 */ /* 0x040fe20000400000 */
[----:B------:R-:W-:Y:S01]  /*7f50*/  LOP3.LUT R0, R37, 0xffff0000, RZ, 0xc0, !PT ;  /* 0xffff000025007812 */ /* 0x000fe200078ec0ff */
[----:B------:R-:W-:Y:S01]  /*7f60*/  FMUL R15, R24, R15 ;  /* 0x0000000f180f7220 */ /* 0x000fe20000400000 */
[C---:B------:R-:W-:Y:S01]  /*7f70*/  FFMA R9, R26.reuse, R2, R9 ;  /* 0x000000021a097223 */ /* 0x040fe20000000009 */
[----:B------:R-:W-:Y:S01]  /*7f80*/  FFMA R10, R26, R3, R10 ;  /* 0x000000031a0a7223 */ /* 0x000fe2000000000a */
[----:B------:R-:W-:Y:S01]  /*7f90*/  SHF.L.U32 R2, R38, 0x10, RZ ;  /* 0x0000001026027819 */ /* 0x000fe200000006ff */
[----:B------:R-:W-:Y:S01]  /*7fa0*/  FFMA R15, R26, R0, R15 ;  /* 0x000000001a0f7223 */ /* 0x000fe2000000000f */
[----:B------:R-:W-:Y:S01]  /*7fb0*/  F2FP.BF16.F32.PACK_AB R34, R5, R4 ;  /* 0x000000040522723e */ /* 0x000fe200000010ff */
[----:B------:R-:W-:Y:S01]  /*7fc0*/  FMUL R13, R24, R17 ;  /* 0x00000011180d7220 */ /* 0x000fe20000400000 */
[----:B------:R-:W-:Y:S01]  /*7fd0*/  LOP3.LUT R3, R38, 0xffff0000, RZ, 0xc0, !PT ;  /* 0xffff000026037812 */ /* 0x000fe200078ec0ff */
[C---:B------:R-:W-:Y:S01]  /*7fe0*/  FMUL R14, R24.reuse, R18 ;  /* 0x00000012180e7220 */ /* 0x040fe20000400000 */
[C---:B------:R-:W-:Y:S01]  /*7ff0*/  SHF.L.U32 R4, R39.reuse, 0x10, RZ ;  /* 0x0000001027047819 */ /* 0x040fe200000006ff */
[----:B------:R-:W-:Y:S01]  /*8000*/  FMUL R19, R24, R19 ;  /* 0x0000001318137220 */ /* 0x000fe20000400000 */
[----:B------:R-:W-:Y:S01]  /*8010*/  LOP3.LUT R0, R39, 0xffff0000, RZ, 0xc0, !PT ;  /* 0xffff000027007812 */ /* 0x000fe200078ec0ff */
[C---:B------:R-:W-:Y:S01]  /*8020*/  FFMA R12, R26.reuse, R2, R12 ;  /* 0x000000021a0c7223 */ /* 0x040fe2000000000c */
[----:B------:R-:W-:Y:S01]  /*8030*/  F2FP.BF16.F32.PACK_AB R35, R11, R6 ;  /* 0x000000060b23723e */ /* 0x000fe200000010ff */
[C---:B------:R-:W-:Y:S01]  /*8040*/  FFMA R13, R26.reuse, R3, R13 ;  /* 0x000000031a0d7223 */ /* 0x040fe2000000000d */
[C---:B------:R-:W-:Y:S01]  /*8050*/  FFMA R14, R26.reuse, R4, R14 ;  /* 0x000000041a0e7223 */ /* 0x040fe2000000000e */
[----:B------:R-:W-:Y:S01]  /*8060*/  FFMA R19, R26, R0, R19 ;  /* 0x000000001a137223 */ /* 0x000fe20000000013 */
[----:B------:R-:W-:Y:S01]  /*8070*/  F2FP.BF16.F32.PACK_AB R8, R9, R8 ;  /* 0x000000080908723e */ /* 0x000fe200000010ff */
[----:B------:R1:W-:Y:S01]  /*8080*/  STS.128 [R62+0x200], R32 ;  /* 0x000200203e007388 */ /* 0x0003e20000000c00 */
[----:B------:R-:W-:Y:S02]  /*8090*/  F2FP.BF16.F32.PACK_AB R9, R15, R10 ;  /* 0x0000000a0f09723e */ /* 0x000fe400000010ff */
[----:B------:R-:W-:Y:S02]  /*80a0*/  F2FP.BF16.F32.PACK_AB R10, R13, R12 ;  /* 0x0000000c0d0a723e */ /* 0x000fe400000010ff */
[----:B------:R-:W-:Y:S02]  /*80b0*/  F2FP.BF16.F32.PACK_AB R11, R19, R14 ;  /* 0x0000000e130b723e */ /* 0x000fe400000010ff */
[----:B------:R-:W-:Y:S05]  /*80c0*/  IADD3 R0, PT, PT, R62, R61, RZ ;  /* 0x0000003d3e007210 */ /* 0x000fea0007ffe0ff */
[----:B------:R1:W-:Y:S01]  /*80d0*/  STS.128 [R0+0x200], R8 ;  /* 0x0002000800007388 */ /* 0x0003e20000000c00 */
[----:B------:R-:W-:Y:S01]  /*80e0*/  @!PT LDS RZ, [RZ] ;  /* 0x00000000fffff984 */ /* 0x000fe20000000800 */
[----:B------:R-:W-:Y:S01]  /*80f0*/  @!PT LDS RZ, [RZ] ;  /* 0x00000000fffff984 */ /* 0x000fe20000000800 */
[----:B------:R-:W-:Y:S01]  /*8100*/  @!PT LDS RZ, [RZ] ;  /* 0x00000000fffff984 */ /* 0x000fe20000000800 */
[----:B------:R-:W-:Y:S01]  /*8110*/  @!PT LDS RZ, [RZ] ;  /* 0x00000000fffff984 */ /* 0x000fe20000000800 */
[----:B------:R2:W-:Y:S07]  /*8120*/  MEMBAR.ALL.CTA ;  /* 0x0000000000007992 */ /* 0x0005ee0000008000 */
[----:B--2---:R-:W2:Y:S02]  /*8130*/  FENCE.VIEW.ASYNC.S ;  /* 0x00000000000073c6 */ /* 0x004ea40000000000 */
[----:B--2---:R-:W-:Y:S06]  /*8140*/  BAR.SYNC.DEFER_BLOCKING 0x1, 0x80 ;  /* 0x0042000000007b1d */ /* 0x004fec0000010000 */
[----:B------:R-:W-:Y:S05]  /*8150*/  @P0 BRA `(.L_x_120) ;  /* 0x0000000000380947 */ /* 0x000fea0003800000 */
[----:B------:R-:W2:Y:S01]  /*8160*/  LDCU.64 UR8, c[0x0][0x348] ;  /* 0x00006900ff0877ac */ /* 0x000ea20008000a00 */
[----:B------:R-:W-:Y:S01]  /*8170*/  R2UR UR6, R63 ;  /* 0x000000003f0672ca */ /* 0x000fe200000e0000 */
[----:B------:R-:W-:Y:S01]  /*8180*/  UMOV UR41, UR52 ;  /* 0x0000003400297c82 */ /* 0x000fe20008000000 */
[----:B------:R-:W-:Y:S11]  /*8190*/  UIADD3 UR7, UPT, UPT, UR52, 0x20, URZ ;  /* 0x0000002034077890 */ /* 0x000ff6000fffe0ff */
[----:B------:R-:W-:Y:S02]  /*81a0*/  UIADD3 UR6, UPT, UPT, UR50, UR6, URZ ;  /* 0x0000000632067290 */ /* 0x000fe4000fffe0ff */
[----:B--2---:R-:W-:Y:S02]  /*81b0*/  UIADD3 UR4, UP0, UPT, UR8, 0x680, URZ ;  /* 0x0000068008047890 */ /* 0x004fe4000ff1e0ff */
[----:B------:R-:W-:Y:S02]  /*81c0*/  UIADD3 UR40, UPT, UPT, UR6, 0x200, URZ ;  /* 0x0000020006287890 */ /* 0x000fe4000fffe0ff */
[----:B------:R-:W-:Y:S02]  /*81d0*/  UIADD3.X UR5, UPT, UPT, URZ, UR9, URZ, UP0, !UPT ;  /* 0x00000009ff057290 */ /* 0x000fe400087fe4ff */
[----:B------:R-:W-:Y:S07]  /*81e0*/  UIADD3 UR6, UPT, UPT, UR6, 0xa00, URZ ;  /* 0x00000a0006067890 */ /* 0x000fee000fffe0ff */
[----:B------:R2:W-:Y:S02]  /*81f0*/  UTMASTG.4D [UR40], [UR4] ;  /* 0x00000028040073b5 */ /* 0x0005e40008018000 */
[----:B--2---:R-:W-:Y:S01]  /*8200*/  UMOV UR40, UR6 ;  /* 0x0000000600287c82 */ /* 0x004fe20008000000 */
[----:B------:R-:W-:Y:S02]  /*8210*/  UMOV UR41, UR7 ;  /* 0x0000000700297c82 */ /* 0x000fe40008000000 */
[----:B------:R2:W-:Y:S02]  /*8220*/  UTMASTG.4D [UR40], [UR4] ;  /* 0x00000028040073b5 */ /* 0x0005e40008018000 */
[----:B--2---:R0:W-:Y:S02]  /*8230*/  UTMACMDFLUSH ;  /* 0x00000000000079b7 */ /* 0x0041e40000000000 */
.L_x_120:
[----:B------:R-:W-:Y:S05]  /*8240*/  BSYNC.RECONVERGENT B0 ;  /* 0x0000000000007941 */ /* 0x000fea0003800200 */
.L_x_119:
[----:B------:R-:W-:Y:S01]  /*8250*/  UIADD3 UR51, UPT, UPT, UR53, 0x1, URZ ;  /* 0x0000000135337890 */ /* 0x000fe2000fffe0ff */
[----:B------:R-:W-:Y:S03]  /*8260*/  BSSY.RECONVERGENT B0, `(.L_x_121) ;  /* 0x0000005000007945 */ /* 0x000fe60003800200 */
[----:B------:R-:W-:Y:S04]  /*8270*/  UISETP.NE.AND UP0, UPT, UR51, 0x3, UPT ;  /* 0x000000033300788c */ /* 0x000fe8000bf05270 */
[----:B------:R-:W-:Y:S01]  /*8280*/  USEL UR49, UR51, URZ, UP0 ;  /* 0x000000ff33317287 */ /* 0x000fe20008000000 */
[----:B------:R-:W-:Y:S11]  /*8290*/  @P0 BRA `(.L_x_122) ;  /* 0x0000000000040947 */ /* 0x000ff60003800000 */
[----:B------:R-:W-:Y:S04]  /*82a0*/  DEPBAR.LE SB0, 0x1 ;  /* 0x000080400000791a */ /* 0x000fe80000000000 */
.L_x_122:
[----:B------:R-:W-:Y:S05]  /*82b0*/  BSYNC.RECONVERGENT B0 ;  /* 0x0000000000007941 */ /* 0x000fea0003800200 */
.L_x_121:
[----:B------:R-:W-:Y:S01]  /*82c0*/  BAR.SYNC.DEFER_BLOCKING 0x1, 0x80 ;  /* 0x0042000000007b1d */ /* 0x000fe20000010000 */
[----:B------:R-:W-:Y:S01]  /*82d0*/  ISETP.NE.AND P1, PT, R60, RZ, PT ;  /* 0x000000ff3c00720c */ /* 0x000fe20003f25270 */
[----:B------:R-:W-:Y:S01]  /*82e0*/  UISETP.NE.AND UP0, UPT, UR56, URZ, UPT ;  /* 0x000000ff3800728c */ /* 0x000fe2000bf05270 */
[----:B------:R-:W-:Y:S11]  /*82f0*/  LEA R3, R64, UR50, 0x3 ;  /* 0x0000003240037c11 */ /* 0x000ff6000f8e18ff */
[----:B------:R-:W-:Y:S01]  /*8300*/  @P1 SHF.L.U32 R4, R27, 0x1f, RZ ;  /* 0x0000001f1b041819 */ /* 0x000fe200000006ff */
[----:B------:R-:W-:Y:S06]  /*8310*/  BRA.U !UP0, `(.L_x_123) ;  /* 0x0000000108247547 */ /* 0x000fec000b800000 */
[----:B-1----:R-:W1:Y:S01]  /*8320*/  S2R R0, SR_CgaCtaId ;  /* 0x0000000000007919 */ /* 0x002e620000008800 */
[----:B------:R-:W-:Y:S01]  /*8330*/  IMAD.U32 R2, RZ, RZ, UR54 ;  /* 0x00000036ff027e24 */ /* 0x000fe2000f8e00ff */
[----:B------:R-:W-:Y:S04]  /*8340*/  UIADD3 UR4, UPT, UPT, UR54, 0x1, URZ ;  /* 0x0000000136047890 */ /* 0x000fe8000fffe0ff */
[----:B------:R-:W-:Y:S01]  /*8350*/  @P1 LEA R2, R2, UR50, 0x3 ;  /* 0x0000003202021c11 */ /* 0x000fe2000f8e18ff */
[----:B------:R-:W-:Y:S04]  /*8360*/  UISETP.NE.AND UP0, UPT, UR4, 0x3, UPT ;  /* 0x000000030400788c */ /* 0x000fe8000bf05270 */
[----:B------:R-:W-:Y:S01]  /*8370*/  @P1 VIADD R2, R2, 0x128 ;  /* 0x0000012802021836 */ /* 0x000fe20000000000 */
[----:B------:R-:W-:Y:S04]  /*8380*/  USEL UR54, UR4, URZ, UP0 ;  /* 0x000000ff04367287 */ /* 0x000fe80008000000 */
[----:B-1----:R-:W-:Y:S04]  /*8390*/  @P1 PRMT R0, R0, 0x654, R2 ;  /* 0x0000065400001816 */ /* 0x002fe80000000002 */
[----:B------:R2:W-:Y:S04]  /*83a0*/  @P1 SYNCS.ARRIVE.TRANS64.RED.A1T0 RZ, [R0+URZ], RZ ;  /* 0x000000ff00ff19a7 */ /* 0x0005e800081004ff */
.L_x_123:
[----:B------:R-:W3:Y:S01]  /*83b0*/  @P1 SYNCS.PHASECHK.TRANS64.TRYWAIT P0, [R3+URZ+0x110], R4 ;  /* 0x00011004030015a7 */ /* 0x000ee200080011ff */
[----:B------:R-:W-:Y:S01]  /*83c0*/  BSSY B1, `(.L_x_124) ;  /* 0x0000012000017945 */ /* 0x000fe20003800000 */
[----:B---3--:R-:W-:Y:S03]  /*83d0*/  @P1 SEL R66, RZ, 0x1, !P0 ;  /* 0x00000001ff421807 */ /* 0x008fe60004000000 */
[----:B------:R-:W-:Y:S05]  /*83e0*/  @!P1 BRA `(.L_x_125) ;  /* 0x00000000003c9947 */ /* 0x000fea0003800000 */
[----:B------:R-:W-:Y:S01]  /*83f0*/  ISETP.NE.AND P1, PT, R67, RZ, PT ;  /* 0x000000ff4300720c */ /* 0x000fe20003f25270 */
[----:B------:R-:W-:Y:S01]  /*8400*/  BSSY B0, `(.L_x_126) ;  /* 0x0000009000007945 */ /* 0x000fe20003800000 */
[----:B------:R-:W-:Y:S11]  /*8410*/  ISETP.NE.AND P0, PT, R66, RZ, PT ;  /* 0x000000ff4200720c */ /* 0x000ff60003f05270 */
[----:B------:R-:W-:Y:S05]  /*8420*/  @P1 IMAD R64, R64, 0x1000, R65 ;  /* 0x0000100040401824 */ /* 0x000fea00078e0241 */
[----:B-12---:R-:W-:Y:S05]  /*8430*/  @P1 IADD3 R0, PT, PT, R64, UR50, RZ ;  /* 0x0000003240001c10 */ /* 0x006fea000fffe0ff */
[----:B------:R-:W-:Y:S01]  /*8440*/  @P1 IMAD.IADD R0, R61, 0x1, R0 ;  /* 0x000000013d001824 */ /* 0x000fe200078e0200 */
[----:B------:R-:W-:Y:S06]  /*8450*/  @P0 BRA `(.L_x_127) ;  /* 0x00000000000c0947 */ /* 0x000fec0003800000 */
[----:B------:R-:W-:Y:S04]  /*8460*/  SHF.L.U32 R27, R27, 0x1f, RZ ;  /* 0x0000001f1b1b7819 */ /* 0x000fe800000006ff */
[----:B------:R-:W1:Y:S02]  /*8470*/  SYNCS.PHASECHK.TRANS64.TRYWAIT P0, [R3+URZ+0x110], R27 ;  /* 0x0001101b030075a7 */ /* 0x000e6400080011ff */
[----:B-1----:R-:W-:Y:S05]  /*8480*/  @!P0 BRA `(.L_x_128) ;  /* 0x0000001800788947 */ /* 0x002fea0003800000 */
.L_x_127:
[----:B------:R-:W-:Y:S05]  /*8490*/  BSYNC B0 ;  /* 0x0000000000007941 */ /* 0x000fea0003800000 */
.L_x_126:
[----:B------:R-:W-:Y:S11]  /*84a0*/  ISETP.NE.AND P0, PT, R67, RZ, PT ;  /* 0x000000ff4300720c */ /* 0x000ff60003f05270 */
[----:B------:R-:W-:Y:S02]  /*84b0*/  @!UPT UIADD3 URZ, UPT, UPT, URZ, URZ, URZ ;  /* 0x000000fffffff290 */ /* 0x000fe4000fffe0ff */
[----:B------:R3:W4:Y:S04]  /*84c0*/  @P0 LDS.128 R28, [R64+UR50+0x200] ;  /* 0x00020032401c0984 */ /* 0x0007280008000c00 */
[----:B------:R3:W2:Y:S02]  /*84d0*/  @P0 LDS.128 R36, [R0+0x200] ;  /* 0x0002000000240984 */ /* 0x0006a40000000c00 */
.L_x_125:
[----:B------:R-:W-:Y:S05]  /*84e0*/  BSYNC B1 ;  /* 0x0000000000017941 */ /* 0x000fea0003800000 */
.L_x_124:
[----:B-123--:R-:W-:Y:S05]  /*84f0*/  VIADD R0, R25, 0x10 ;  /* 0x0000001019007836 */ /* 0x00efea0000000000 */
[----:B------:R-:W-:Y:S04]  /*8500*/  SHF.R.U32.HI R0, RZ, 0x15, R0 ;  /* 0x00000015ff007819 */ /* 0x000fe80000011600 */
[----:B------:R-:W-:Y:S11]  /*8510*/  LOP3.LUT P0, RZ, R0, 0x3, R46, 0x48, !PT ;  /* 0x0000000300ff7812 */ /* 0x000ff6000780482e */
[----:B------:R-:W-:Y:S02]  /*8520*/  @!UPT UIADD3 URZ, UPT, UPT, URZ, URZ, URZ ;  /* 0x000000fffffff290 */ /* 0x000fe4000fffe0ff */
[----:B------:R-:W-:Y:S05]  /*8530*/  @!P0 BRA `(.L_x_129) ;  /* 0x0000000000408947 */ /* 0x000fea0003800000 */
[----:B------:R-:W1:Y:S01]  /*8540*/  LDCU.64 UR8, c[0x4][0x70] ;  /* 0x01000e00ff0877ac */ /* 0x000e620008000a00 */
[----:B------:R-:W-:Y:S01]  /*8550*/  MOV R3, 0x0 ;  /* 0x0000000000037802 */ /* 0x000fe20000000f00 */
[----:B------:R-:W-:Y:S02]  /*8560*/  HFMA2 R12, -RZ, RZ, 0, 5.9604644775390625e-08 ;  /* 0x00000001ff0c7431 */ /* 0x000fe400000001ff */
[----:B------:R-:W-:Y:S02]  /*8570*/  IMAD.MOV.U32 R8, RZ, RZ, 0x192 ;  /* 0x00000192ff087424 */ /* 0x000fe400078e00ff */
[----:B------:R-:W-:Y:S01]  /*8580*/  IMAD.MOV.U32 R13, RZ, RZ, RZ ;  /* 0x000000ffff0d7224 */ /* 0x000fe200078e00ff */
[----:B------:R-:W2:Y:S01]  /*8590*/  LDCU.64 UR6, c[0x4][0x78] ;  /* 0x01000f00ff0677ac */ /* 0x000ea20008000a00 */
[----:B------:R-:W3:Y:S01]  /*85a0*/  LDC.64 R2, c[0x4][R3] ;  /* 0x0100000003027b82 */ /* 0x000ee20000000a00 */
[----:B------:R-:W5:Y:S01]  /*85b0*/  LDCU.64 UR4, c[0x4][0x10] ;  /* 0x01000200ff0477ac */ /* 0x000f620008000a00 */
[----:B-1----:R-:W-:Y:S01]  /*85c0*/  MOV R5, UR9 ;  /* 0x0000000900057c02 */ /* 0x002fe20008000f00 */
[----:B------:R-:W-:Y:S01]  /*85d0*/  IMAD.U32 R4, RZ, RZ, UR8 ;  /* 0x00000008ff047e24 */ /* 0x000fe2000f8e00ff */
[----:B--2---:R-:W-:Y:S01]  /*85e0*/  MOV R7, UR7 ;  /* 0x0000000700077c02 */ /* 0x004fe20008000f00 */
[----:B------:R-:W-:Y:S01]  /*85f0*/  IMAD.U32 R6, RZ, RZ, UR6 ;  /* 0x00000006ff067e24 */ /* 0x000fe2000f8e00ff */
[----:B-----5:R-:W-:Y:S01]  /*8600*/  MOV R11, UR5 ;  /* 0x00000005000b7c02 */ /* 0x020fe20008000f00 */
[----:B------:R-:W-:Y:S02]  /*8610*/  IMAD.U32 R10, RZ, RZ, UR4 ;  /* 0x00000004ff0a7e24 */ /* 0x000fe4000f8e00ff */
[----:B------:R-:W-:Y:S07]  /*8620*/  LEPC R20, `(.L_x_129) ;  /* 0x000000001014794e */ /* 0x000fee0000000000 */
[----:B---34-:R-:W-:Y:S05]  /*8630*/  CALL.ABS.NOINC R2 ;  /* 0x0000000002007343 */ /* 0x018fea0003c00000 */
.L_x_129:
[----:B------:R-:W-:Y:S01]  /*8640*/  ISETP.NE.AND P0, PT, R54, RZ, PT ;  /* 0x000000ff3600720c */ /* 0x000fe20003f05270 */
[----:B------:R-:W-:Y:S05]  /*8650*/  WARPSYNC.ALL ;  /* 0x0000000000007948 */ /* 0x000fea0003800000 */
[----:B------:R-:W-:Y:S01]  /*8660*/  R2UR UR4, R25 ;  /* 0x00000000190472ca */ /* 0x000fe200000e0000 */
[----:B------:R-:W-:Y:S01]  /*8670*/  BSSY.RECONVERGENT B0, `(.L_x_130) ;  /* 0x0000059000007945 */ /* 0x000fe20003800200 */
[C---:B----4-:R-:W-:Y:S02]  /*8680*/  SHF.L.U32 R0, R28.reuse, 0x10, RZ ;  /* 0x000000101c007819 */ /* 0x050fe400000006ff */
[----:B------:R-:W-:Y:S02]  /*8690*/  LOP3.LUT R2, R28, 0xffff0000, RZ, 0xc0, !PT ;  /* 0xffff00001c027812 */ /* 0x000fe400078ec0ff */
[C---:B------:R-:W-:Y:S02]  /*86a0*/  SHF.L.U32 R20, R29.reuse, 0x10, RZ ;  /* 0x000000101d147819 */ /* 0x040fe400000006ff */
[----:B------:R-:W-:Y:S02]  /*86b0*/  LOP3.LUT R21, R29, 0xffff0000, RZ, 0xc0, !PT ;  /* 0xffff00001d157812 */ /* 0x000fe400078ec0ff */
[C---:B------:R-:W-:Y:S02]  /*86c0*/  SHF.L.U32 R25, R30.reuse, 0x10, RZ ;  /* 0x000000101e197819 */ /* 0x040fe400000006ff */
[----:B------:R-:W-:Y:S01]  /*86d0*/  LOP3.LUT R27, R30, 0xffff0000, RZ, 0xc0, !PT ;  /* 0xffff00001e1b7812 */ /* 0x000fe200078ec0ff */
[----:B------:R-:W1:Y:S01]  /*86e0*/  LDTM.x16 R4, tmem[UR4+0x10] ;  /* 0x00001004000479ee */ /* 0x000e620008240000 */
[C---:B------:R-:W-:Y:S01]  /*86f0*/  SHF.L.U32 R28, R31.reuse, 0x10, RZ ;  /* 0x000000101f1c7819 */ /* 0x040fe200000006ff */
[----:B------:R-:W-:Y:S01]  /*8700*/  NOP ;  /* 0x0000000000007918 */ /* 0x000fe20000000000 */
[----:B------:R-:W-:Y:S02]  /*8710*/  LOP3.LUT R29, R31, 0xffff0000, RZ, 0xc0, !PT ;  /* 0xffff00001f1d7812 */ /* 0x000fe400078ec0ff */
[C---:B------:R-:W-:Y:S02]  /*8720*/  SHF.L.U32 R30, R36.reuse, 0x10, RZ ;  /* 0x00000010241e7819 */ /* 0x040fe400000006ff */
[----:B------:R-:W-:Y:S02]  /*8730*/  LOP3.LUT R31, R36, 0xffff0000, RZ, 0xc0, !PT ;  /* 0xffff0000241f7812 */ /* 0x000fe400078ec0ff */
[C---:B------:R-:W-:Y:S02]  /*8740*/  SHF.L.U32 R32, R37.reuse, 0x10, RZ ;  /* 0x0000001025207819 */ /* 0x040fe400000006ff */
[----:B------:R-:W-:Y:S02]  /*8750*/  LOP3.LUT R33, R37, 0xffff0000, RZ, 0xc0, !PT ;  /* 0xffff000025217812 */ /* 0x000fe400078ec0ff */
[C---:B------:R-:W-:Y:S02]  /*8760*/  SHF.L.U32 R34, R38.reuse, 0x10, RZ ;  /* 0x0000001026227819 */ /* 0x040fe400000006ff */
[----:B------:R-:W-:Y:S02]  /*8770*/  LOP3.LUT R35, R38, 0xffff0000, RZ, 0xc0, !PT ;  /* 0xffff000026237812 */ /* 0x000fe400078ec0ff */
[----:B------:R-:W-:Y:S02]  /*8780*/  IADD3 R57, PT, PT, R57, 0x170, RZ ;  /* 0x0000017039397810 */ /* 0x000fe40007ffe0ff */
[----:B------:R-:W-:Y:S02]  /*8790*/  SHF.L.U32 R36, R39, 0x10, RZ ;  /* 0x0000001027247819 */ /* 0x000fe400000006ff */
[----:B------:R-:W-:Y:S02]  /*87a0*/  LOP3.LUT R57, R57, 0xfefffff8, RZ, 0xc0, !PT ;  /* 0xfefffff839397812 */ /* 0x000fe400078ec0ff */
[----:B------:R-:W-:Y:S01]  /*87b0*/  LOP3.LUT R37, R39, 0xffff0000, RZ, 0xc0, !PT ;  /* 0xffff000027257812 */ /* 0x000fe200078ec0ff */
[C---:B-1----:R-:W-:Y:S01]  /*87c0*/  FMUL R4, R24.reuse, R4 ;  /* 0x0000000418047220 */ /* 0x042fe20000400000 */
[----:B------:R1:W-:Y:S01]  /*87d0*/  SYNCS.ARRIVE.TRANS64.RED.A1T0 RZ, [R57+URZ], RZ ;  /* 0x000000ff39ff79a7 */ /* 0x0003e200081004ff */
[C---:B------:R-:W-:Y:S01]  /*87e0*/  FMUL R5, R24.reuse, R5 ;  /* 0x0000000518057220 */ /* 0x040fe20000400000 */
[----:B------:R-:W-:Y:S01]  /*87f0*/  FMUL R6, R24, R6 ;  /* 0x0000000618067220 */ /* 0x000fe20000400000 */
[----:B------:R-:W-:Y:S01]  /*8800*/  FFMA R4, R26, R0, R4 ;  /* 0x000000001a047223 */ /* 0x000fe20000000004 */
[----:B------:R-:W-:Y:S01]  /*8810*/  FMUL R0, R24, R7 ;  /* 0x0000000718007220 */ /* 0x000fe20000400000 */
[C---:B------:R-:W-:Y:S01]  /*8820*/  FFMA R5, R26.reuse, R2, R5 ;  /* 0x000000021a057223 */ /* 0x040fe20000000005 */
[----:B------:R-:W-:Y:S01]  /*8830*/  FFMA R6, R26, R20, R6 ;  /* 0x000000141a067223 */ /* 0x000fe20000000006 */
[----:B------:R-:W-:Y:S01]  /*8840*/  FMUL R2, R24, R8 ;  /* 0x0000000818027220 */ /* 0x000fe20000400000 */
[----:B------:R-:W-:Y:S01]  /*8850*/  FFMA R0, R26, R21, R0 ;  /* 0x000000151a007223 */ /* 0x000fe20000000000 */
[C---:B------:R-:W-:Y:S01]  /*8860*/  FMUL R3, R24.reuse, R9 ;  /* 0x0000000918037220 */ /* 0x040fe20000400000 */
[----:B------:R-:W-:Y:S01]  /*8870*/  F2FP.BF16.F32.PACK_AB R4, R5, R4 ;  /* 0x000000040504723e */ /* 0x000fe200000010ff */
[C---:B------:R-:W-:Y:S01]  /*8880*/  FMUL R7, R24.reuse, R10 ;  /* 0x0000000a18077220 */ /* 0x040fe20000400000 */
[----:B------:R-:W-:Y:S01]  /*8890*/  FMUL R11, R24, R11 ;  /* 0x0000000b180b7220 */ /* 0x000fe20000400000 */
[----:B------:R-:W-:Y:S01]  /*88a0*/  F2FP.BF16.F32.PACK_AB R5, R0, R6 ;  /* 0x000000060005723e */ /* 0x000fe200000010ff */
[----:B------:R-:W-:Y:S01]  /*88b0*/  FFMA R2, R26, R25, R2 ;  /* 0x000000191a027223 */ /* 0x000fe20000000002 */
[----:B------:R-:W-:Y:S01]  /*88c0*/  FMUL R8, R24, R12 ;  /* 0x0000000c18087220 */ /* 0x000fe20000400000 */
[----:B------:R-:W-:Y:S01]  /*88d0*/  MOV R0, UR49 ;  /* 0x0000003100007c02 */ /* 0x000fe20008000f00 */
[----:B------:R-:W-:Y:S01]  /*88e0*/  FFMA R3, R26, R27, R3 ;  /* 0x0000001b1a037223 */ /* 0x000fe20000000003 */
[----:B------:R-:W-:Y:S01]  /*88f0*/  FMUL R9, R24, R13 ;  /* 0x0000000d18097220 */ /* 0x000fe20000400000 */
[----:B------:R-:W-:Y:S01]  /*8900*/  FFMA R7, R26, R28, R7 ;  /* 0x0000001c1a077223 */ /* 0x000fe20000000007 */
[----:B------:R-:W-:Y:S01]  /*8910*/  FMUL R10, R24, R14 ;  /* 0x0000000e180a7220 */ /* 0x000fe20000400000 */
[----:B------:R-:W-:Y:S01]  /*8920*/  FFMA R11, R26, R29, R11 ;  /* 0x0000001d1a0b7223 */ /* 0x000fe2000000000b */
[----:B------:R-:W-:Y:S01]  /*8930*/  FMUL R15, R24, R15 ;  /* 0x0000000f180f7220 */ /* 0x000fe20000400000 */
[----:B------:R-:W-:Y:S01]  /*8940*/  FFMA R8, R26, R30, R8 ;  /* 0x0000001e1a087223 */ /* 0x000fe20000000008 */
[----:B------:R-:W-:Y:S01]  /*8950*/  LEA R0, R0, R53, 0xb ;  /* 0x0000003500007211 */ /* 0x000fe200078e58ff */
[----:B------:R-:W-:Y:S01]  /*8960*/  FMUL R12, R24, R16 ;  /* 0x00000010180c7220 */ /* 0x000fe20000400000 */
[----:B------:R-:W-:Y:S01]  /*8970*/  FFMA R9, R26, R31, R9 ;  /* 0x0000001f1a097223 */ /* 0x000fe20000000009 */
[----:B------:R-:W-:Y:S01]  /*8980*/  FMUL R13, R24, R17 ;  /* 0x00000011180d7220 */ /* 0x000fe20000400000 */
[----:B------:R-:W-:Y:S01]  /*8990*/  FFMA R10, R26, R32, R10 ;  /* 0x000000201a0a7223 */ /* 0x000fe2000000000a */
[----:B------:R-:W-:Y:S01]  /*89a0*/  FMUL R14, R24, R18 ;  /* 0x00000012180e7220 */ /* 0x000fe20000400000 */
[----:B------:R-:W-:Y:S01]  /*89b0*/  FFMA R15, R26, R33, R15 ;  /* 0x000000211a0f7223 */ /* 0x000fe2000000000f */
[----:B------:R-:W-:Y:S01]  /*89c0*/  FMUL R19, R24, R19 ;  /* 0x0000001318137220 */ /* 0x000fe20000400000 */
[----:B------:R-:W-:Y:S01]  /*89d0*/  F2FP.BF16.F32.PACK_AB R6, R3, R2 ;  /* 0x000000020306723e */ /* 0x000fe200000010ff */
[C---:B------:R-:W-:Y:S01]  /*89e0*/  FFMA R12, R26.reuse, R34, R12 ;  /* 0x000000221a0c7223 */ /* 0x040fe2000000000c */
[----:B------:R-:W-:Y:S01]  /*89f0*/  F2FP.BF16.F32.PACK_AB R7, R11, R7 ;  /* 0x000000070b07723e */ /* 0x000fe200000010ff */
[----:B------:R-:W-:Y:S01]  /*8a00*/  FFMA R13, R26, R35, R13 ;  /* 0x000000231a0d7223 */ /* 0x000fe2000000000d */
[----:B------:R-:W-:Y:S01]  /*8a10*/  LEA R0, R0, UR50, 0x1 ;  /* 0x0000003200007c11 */ /* 0x000fe2000f8e08ff */
[C---:B------:R-:W-:Y:S01]  /*8a20*/  FFMA R14, R26.reuse, R36, R14 ;  /* 0x000000241a0e7223 */ /* 0x040fe2000000000e */
[----:B------:R-:W-:Y:S01]  /*8a30*/  FFMA R19, R26, R37, R19 ;  /* 0x000000251a137223 */ /* 0x000fe20000000013 */
[----:B------:R-:W-:Y:S02]  /*8a40*/  F2FP.BF16.F32.PACK_AB R8, R9, R8 ;  /* 0x000000080908723e */ /* 0x000fe400000010ff */
        /* <DEDUP_REMOVED lines=15> */
[----:B------:R-:W-:Y:S02]  /*8b40*/  ULEA UR6, UR49, UR50, 0xc ;  /* 0x0000003231067291 */ /* 0x000fe4000f8e60ff */
[----:B------:R-:W-:Y:S02]  /*8b50*/  UIADD3 UR41, UPT, UPT, UR52, 0x10, URZ ;  /* 0x0000001034297890 */ /* 0x000fe4000fffe0ff */
[----:B------:R-:W-:Y:S02]  /*8b60*/  UIADD3 UR40, UPT, UPT, UR6, 0x200, URZ ;  /* 0x0000020006287890 */ /* 0x000fe4000fffe0ff */
[----:B------:R-:W-:Y:S02]  /*8b70*/  UIADD3 UR6, UPT, UPT, UR6, 0xa00, URZ ;  /* 0x00000a0006067890 */ /* 0x000fe4000fffe0ff */
[----:B------:R-:W-:Y:S02]  /*8b80*/  UIADD3 UR7, UPT, UPT, UR52, 0x30, URZ ;  /* 0x0000003034077890 */ /* 0x000fe4000fffe0ff */
[----:B--2---:R-:W-:Y:S04]  /*8b90*/  UIADD3 UR4, UP0, UPT, UR8, 0x680, URZ ;  /* 0x0000068008047890 */ /* 0x004fe8000ff1e0ff */
[----:B------:R-:W-:Y:S09]  /*8ba0*/  UIADD3.X UR5, UPT, UPT, URZ, UR9, URZ, UP0, !UPT ;  /* 0x00000009ff057290 */ /* 0x000ff200087fe4ff */
[----:B------:R2:W-:Y:S02]  /*8bb0*/  UTMASTG.4D [UR40], [UR4] ;  /* 0x00000028040073b5 */ /* 0x0005e40008018000 */
[----:B--2---:R-:W-:Y:S01]  /*8bc0*/  UMOV UR40, UR6 ;  /* 0x0000000600287c82 */ /* 0x004fe20008000000 */
[----:B------:R-:W-:Y:S02]  /*8bd0*/  UMOV UR41, UR7 ;  /* 0x0000000700297c82 */ /* 0x000fe40008000000 */
[----:B------:R2:W-:Y:S02]  /*8be0*/  UTMASTG.4D [UR40], [UR4] ;  /* 0x00000028040073b5 */ /* 0x0005e40008018000 */
[----:B--2---:R0:W-:Y:S02]  /*8bf0*/  UTMACMDFLUSH ;  /* 0x00000000000079b7 */ /* 0x0041e40000000000 */
.L_x_131:
[----:B------:R-:W-:Y:S05]  /*8c00*/  BSYNC.RECONVERGENT B0 ;  /* 0x0000000000007941 */ /* 0x000fea0003800200 */
.L_x_130:
[----:B------:R-:W-:Y:S01]  /*8c10*/  UIADD3 UR4, UPT, UPT, UR49, 0x1, URZ ;  /* 0x0000000131047890 */ /* 0x000fe2000fffe0ff */
[----:B------:R-:W-:Y:S03]  /*8c20*/  BSSY.RECONVERGENT B0, `(.L_x_132) ;  /* 0x0000008000007945 */ /* 0x000fe60003800200 */
[----:B------:R-:W-:Y:S04]  /*8c30*/  UISETP.NE.AND UP0, UPT, UR4, 0x3, UPT ;  /* 0x000000030400788c */ /* 0x000fe8000bf05270 */
[----:B------:R-:W-:Y:S02]  /*8c40*/  UISETP.EQ.XOR UP1, UPT, UR51, 0x3, !UP0 ;  /* 0x000000033300788c */ /* 0x000fe4000c722a70 */
[----:B------:R-:W-:Y:S02]  /*8c50*/  USEL UR53, UR4, URZ, UP0 ;  /* 0x000000ff04357287 */ /* 0x000fe40008000000 */
[----:B------:R-:W-:Y:S04]  /*8c60*/  USEL UR5, URZ, 0x1, !UP1 ;  /* 0x00000001ff057887 */ /* 0x000fe8000c800000 */
[----:B------:R-:W-:Y:S01]  /*8c70*/  ULOP3.LUT UR57, UR57, UR5, URZ, 0x3c, !UPT ;  /* 0x0000000539397292 */ /* 0x000fe2000f8e3cff */
[----:B------:R-:W-:Y:S11]  /*8c80*/  @P0 BRA `(.L_x_133) ;  /* 0x0000000000040947 */ /* 0x000ff60003800000 */
[----:B------:R-:W-:Y:S04]  /*8c90*/  DEPBAR.LE SB0, 0x1 ;  /* 0x000080400000791a */ /* 0x000fe80000000000 */
.L_x_133:
[----:B------:R-:W-:Y:S05]  /*8ca0*/  BSYNC.RECONVERGENT B0 ;  /* 0x0000000000007941 */ /* 0x000fea0003800200 */
.L_x_132:
[----:B------:R-:W-:Y:S01]  /*8cb0*/  BAR.SYNC.DEFER_BLOCKING 0x1, 0x80 ;  /* 0x0042000000007b1d */ /* 0x000fe20000010000 */
[----:B------:R-:W-:Y:S01]  /*8cc0*/  UISETP.NE.AND UP0, UPT, UR56, -0x2, UPT ;  /* 0xfffffffe3800788c */ /* 0x000fe2000bf05270 */
[----:B------:R-:W-:Y:S08]  /*8cd0*/  IADD3 R22, PT, PT, R22, 0x1, RZ ;  /* 0x0000000116167810 */ /* 0x000ff00007ffe0ff */
[----:B------:R-:W-:Y:S05]  /*8ce0*/  BRA.U !UP0, `(.L_x_134) ;  /* 0x0000000108287547 */ /* 0x000fea000b800000 */
[----:B-1----:R-:W1:Y:S01]  /*8cf0*/  S2R R0, SR_CgaCtaId ;  /* 0x0000000000007919 */ /* 0x002e620000008800 */
[----:B------:R-:W-:Y:S01]  /*8d00*/  ISETP.NE.AND P0, PT, R60, RZ, PT ;  /* 0x000000ff3c00720c */ /* 0x000fe20003f05270 */
[----:B------:R-:W-:Y:S01]  /*8d10*/  IMAD.U32 R2, RZ, RZ, UR54 ;  /* 0x00000036ff027e24 */ /* 0x000fe2000f8e00ff */
[----:B------:R-:W-:Y:S04]  /*8d20*/  UIADD3 UR4, UPT, UPT, UR54, 0x1, URZ ;  /* 0x0000000136047890 */ /* 0x000fe8000fffe0ff */
[----:B------:R-:W-:Y:S04]  /*8d30*/  UISETP.NE.AND UP0, UPT, UR4, 0x3, UPT ;  /* 0x000000030400788c */ /* 0x000fe8000bf05270 */
[----:B------:R-:W-:Y:S03]  /*8d40*/  USEL UR54, UR4, URZ, UP0 ;  /* 0x000000ff04367287 */ /* 0x000fe60008000000 */
[----:B------:R-:W-:Y:S05]  /*8d50*/  @P0 LEA R2, R2, UR50, 0x3 ;  /* 0x0000003202020c11 */ /* 0x000fea000f8e18ff */
[----:B------:R-:W-:Y:S05]  /*8d60*/  @P0 VIADD R2, R2, 0x128 ;  /* 0x0000012802020836 */ /* 0x000fea0000000000 */
[----:B-1----:R-:W-:Y:S04]  /*8d70*/  @P0 PRMT R0, R0, 0x654, R2 ;  /* 0x0000065400000816 */ /* 0x002fe80000000002 */
[----:B------:R2:W-:Y:S03]  /*8d80*/  @P0 SYNCS.ARRIVE.TRANS64.RED.A1T0 RZ, [R0+URZ], RZ ;  /* 0x000000ff00ff09a7 */ /* 0x0005e600081004ff */
.L_x_134:
[----:B------:R-:W-:Y:S01]  /*8d90*/  R2UR UR6, R59 ;  /* 0x000000003b0672ca */ /* 0x000fe200000e0000 */
[----:B------:R-:W-:Y:S01]  /*8da0*/  UIADD3 UR56, UPT, UPT, UR56, 0x2, URZ ;  /* 0x0000000238387890 */ /* 0x000fe2000fffe0ff */
[----:B------:R-:W-:Y:S02]  /*8db0*/  R2UR UR5, R48 ;  /* 0x00000000300572ca */ /* 0x000fe400000e0000 */
[----:B------:R-:W-:Y:S02]  /*8dc0*/  R2UR UR4, R49 ;  /* 0x00000000310472ca */ /* 0x000fe400000e0000 */
[----:B------:R-:W-:Y:S02]  /*8dd0*/  R2UR UR49, R56 ;  /* 0x00000000383172ca */ /* 0x000fe400000e0000 */
[C---:B------:R-:W-:Y:S02]  /*8de0*/  ISETP.NE.AND P0, PT, R22.reuse, 0x2, PT ;  /* 0x000000021600780c */ /* 0x040fe40003f05270 */
[----:B------:R-:W-:Y:S02]  /*8df0*/  LOP3.LUT R51, R51, 0x1, RZ, 0x3c, !PT ;  /* 0x0000000133337812 */ /* 0x000fe400078e3cff */
[----:B-12---:R-:W-:Y:S01]  /*8e00*/  SEL R0, RZ, 0x1, P0 ;  /* 0x00000001ff007807 */ /* 0x006fe20000000000 */
[----:B------:R-:W-:Y:S01]  /*8e10*/  UISETP.NE.AND UP0, UPT, UR6, URZ, UPT ;  /* 0x000000ff0600728c */ /* 0x000fe2000bf05270 */
[----:B------:R-:W-:Y:S01]  /*8e20*/  SEL R22, R22, RZ, P0 ;  /* 0x000000ff16167207 */ /* 0x000fe20000000000 */
[----:B------:R-:W-:Y:S01]  /*8e30*/  UIADD3 UR19, UPT, UPT, UR36, UR5, URZ ;  /* 0x0000000524137290 */ /* 0x000fe2000fffe0ff */
[----:B------:R-:W-:Y:S01]  /*8e40*/  LOP3.LUT R52, R52, R0, RZ, 0x3c, !PT ;  /* 0x0000000034347212 */ /* 0x000fe200078e3cff */
[----:B------:R-:W-:Y:S05]  /*8e50*/  UIADD3 UR21, UPT, UPT, UR37, UR4, URZ ;  /* 0x0000000425157290 */ /* 0x000fea000fffe0ff */
[----:B------:R-:W-:Y:S07]  /*8e60*/  BRA.U UP0, `(.L_x_135) ;  /* 0xffffffd900647547 */ /* 0x000fee000b83ffff */
[----:B------:R-:W-:-:S13]  /*8e70*/  R2UR UR4, R50 ;  /* 0x00000000320472ca */ /* 0x000fda00000e0000 */
[----:B------:R-:W-:-:S09]  /*8e80*/  UISETP.NE.AND UP0, UPT, UR4, URZ, UPT ;  /* 0x000000ff0400728c */ /* 0x000fd2000bf05270 */
[----:B------:R-:W-:Y:S05]  /*8e90*/  BRA.U !UP0, `(.L_x_136) ;  /* 0x0000000108487547 */ /* 0x000fea000b800000 */
[----:B------:R-:W1:Y:S02]  /*8ea0*/  LDCU.64 UR4, c[0x0][0x890] ;  /* 0x00011200ff0477ac */ /* 0x000e640008000a00 */
[----:B-1----:R-:W-:-:S04]  /*8eb0*/  UISETP.NE.U32.AND UP0, UPT, UR4, URZ, UPT ;  /* 0x000000ff0400728c */ /* 0x002fc8000bf05070 */
[----:B------:R-:W-:-:S09]  /*8ec0*/  UISETP.NE.AND.EX UP0, UPT, UR5, URZ, UPT, UP0 ;  /* 0x000000ff0500728c */ /* 0x000fd2000bf05300 */
[----:B------:R-:W-:Y:S05]  /*8ed0*/  BRA.U UP0, `(.L_x_137) ;  /* 0x00000001000c7547 */ /* 0x000fea000b800000 */
[----:B------:R-:W-:-:S13]  /*8ee0*/  FSETP.NEU.AND P0, PT, R26, RZ, PT ;  /* 0x000000ff1a00720b */ /* 0x000fda0003f0d000 */
[----:B------:R-:W-:Y:S05]  /*8ef0*/  @!P0 EXIT ;  /* 0x000000000000894d */ /* 0x000fea0003800000 */
[----:B------:R-:W-:Y:S05]  /*8f00*/  BRA `(.L_x_136) ;  /* 0x00000000002c7947 */ /* 0x000fea0003800000 */
.L_x_137:
[----:B------:R-:W-:Y:S01]  /*8f10*/  ISETP.NE.AND P0, PT, R58, RZ, PT ;  /* 0x000000ff3a00720c */ /* 0x000fe20003f05270 */
[----:B------:R-:W-:-:S12]  /*8f20*/  BSSY.RECONVERGENT B0, `(.L_x_136) ;  /* 0x0000009000007945 */ /* 0x000fd80003800200 */
[----:B------:R-:W-:Y:S05]  /*8f30*/  @P0 BRA `(.L_x_138) ;  /* 0x0000000000140947 */ /* 0x000fea0003800000 */
[----:B------:R-:W1:Y:S02]  /*8f40*/  LDCU.64 UR4, c[0x0][0x888] ;  /* 0x00011100ff0477ac */ /* 0x000e640008000a00 */
[----:B-1----:R-:W-:-:S04]  /*8f50*/  ISETP.NE.U32.AND P0, PT, RZ, UR4, PT ;  /* 0x00000004ff007c0c */ /* 0x002fc8000bf05070 */
[----:B------:R-:W-:-:S13]  /*8f60*/  ISETP.NE.AND.EX P0, PT, RZ, UR5, PT, P0 ;  /* 0x00000005ff007c0c */ /* 0x000fda000bf05300 */
[----:B------:R-:W-:Y:S05]  /*8f70*/  @!P0 EXIT ;  /* 0x000000000000894d */ /* 0x000fea0003800000 */
[----:B------:R-:W-:Y:S05]  /*8f80*/  BRA `(.L_x_139) ;  /* 0x0000000000087947 */ /* 0x000fea0003800000 */
.L_x_138:
[----:B------:R-:W-:-:S13]  /*8f90*/  FSETP.NEU.AND P0, PT, R26, RZ, PT ;  /* 0x000000ff1a00720b */ /* 0x000fda0003f0d000 */
[----:B------:R-:W-:Y:S05]  /*8fa0*/  @!P0 EXIT ;  /* 0x000000000000894d */ /* 0x000fea0003800000 */
.L_x_139:
[----:B------:R-:W-:Y:S05]  /*8fb0*/  BSYNC.RECONVERGENT B0 ;  /* 0x0000000000007941 */ /* 0x000fea0003800200 */
.L_x_136:
[----:B------:R-:W1:Y:S01]  /*8fc0*/  S2UR UR5, SR_CgaCtaId ;  /* 0x00000000000579c3 */ /* 0x000e620000008800 */
[----:B------:R-:W-:Y:S01]  /*8fd0*/  ULEA UR4, UR54, UR50, 0x3 ;  /* 0x0000003236047291 */ /* 0x000fe2000f8e18ff */
[----:B------:R-:W-:-:S04]  /*8fe0*/  DEPBAR.LE SB0, 0x0 ;  /* 0x000080000000791a */ /* 0x000fc80000000000 */
[----:B------:R-:W-:-:S04]  /*8ff0*/  UIADD3 UR4, UPT, UPT, UR4, 0x128, URZ ;  /* 0x0000012804047890 */ /* 0x000fc8000fffe0ff */
[----:B-1----:R-:W-:-:S09]  /*9000*/  UPRMT UR4, UR5, 0x654, UR4 ;  /* 0x0000065405047896 */ /* 0x002fd20008000004 */
[----:B------:R-:W-:Y:S01]  /*9010*/  SYNCS.ARRIVE.TRANS64.RED.A1T0 RZ, [UR4], RZ ;  /* 0x000000ffffff79a7 */ /* 0x000fe20008100404 */
[----:B------:R-:W-:Y:S05]  /*9020*/  EXIT ;  /* 0x000000000000794d */ /* 0x000fea0003800000 */
.L_x_25:
[----:B------:R-:W-:Y:S07]  /*9030*/  MOV R0, UR11 ;  /* 0x0000000b00007c02 */ /* 0x000fee0008000f00 */
.L_x_140:
[----:B-1----:R1:W2:Y:S02]  /*9040*/  SYNCS.PHASECHK.TRANS64.TRYWAIT P0, [R0+URZ+0x88], R4 ;  /* 0x00008804000075a7 */ /* 0x0022a400080011ff */
[----:B--2---:R-:W-:Y:S05]  /*9050*/  @!P0 NANOSLEEP.SYNCS 0x989680 ;  /* 0x009896800000895d */ /* 0x004fea0003900000 */
[----:B------:R-:W2:Y:S02]  /*9060*/  @!P0 SYNCS.PHASECHK.TRANS64 P0, [R0+URZ+0x88], R4 ;  /* 0x00008804000085a7 */ /* 0x000ea400080010ff */
[----:B--2---:R-:W-:Y:S05]  /*9070*/  @!P0 BRA `(.L_x_140) ;  /* 0xfffffffc00f08947 */ /* 0x004fea000383ffff */
[----:B------:R-:W-:Y:S05]  /*9080*/  BRA `(.L_x_24) ;  /* 0xffffff8c00d87947 */ /* 0x000fea000383ffff */
.L_x_32:
[----:B-1----:R-:W-:Y:S07]  /*9090*/  MOV R0, UR21 ;  /* 0x0000001500007c02 */ /* 0x002fee0008000f00 */
.L_x_141:
[----:B-1----:R1:W2:Y:S02]  /*90a0*/  SYNCS.PHASECHK.TRANS64.TRYWAIT P0, [R0+URZ+0x88], R4 ;  /* 0x00008804000075a7 */ /* 0x0022a400080011ff */
[----:B--2---:R-:W-:Y:S05]  /*90b0*/  @!P0 NANOSLEEP.SYNCS 0x989680 ;  /* 0x009896800000895d */ /* 0x004fea0003900000 */
[----:B------:R-:W2:Y:S02]  /*90c0*/  @!P0 SYNCS.PHASECHK.TRANS64 P0, [R0+URZ+0x88], R4 ;  /* 0x00008804000085a7 */ /* 0x000ea400080010ff */
[----:B--2---:R-:W-:Y:S05]  /*90d0*/  @!P0 BRA `(.L_x_141) ;  /* 0xfffffffc00f08947 */ /* 0x004fea000383ffff */
[----:B------:R-:W-:Y:S05]  /*90e0*/  BRA `(.L_x_31) ;  /* 0xffffff9400047947 */ /* 0x000fea000383ffff */
.L_x_37:
[----:B-1----:R-:W-:-:S07]  /*90f0*/  MOV R0, UR24 ;  /* 0x0000001800007c02 */ /* 0x002fce0008000f00 */
.L_x_142:
[----:B-1----:R1:W2:Y:S02]  /*9100*/  SYNCS.PHASECHK.TRANS64.TRYWAIT P0, [R0+URZ+0x150], R3 ;  /* 0x00015003000075a7 */ /* 0x0022a400080011ff */
[----:B--2---:R-:W-:Y:S05]  /*9110*/  @!P0 NANOSLEEP.SYNCS 0x989680 ;  /* 0x009896800000895d */ /* 0x004fea0003900000 */
[----:B------:R-:W2:Y:S02]  /*9120*/  @!P0 SYNCS.PHASECHK.TRANS64 P0, [R0+URZ+0x150], R3 ;  /* 0x00015003000085a7 */ /* 0x000ea400080010ff */
[----:B--2---:R-:W-:Y:S05]  /*9130*/  @!P0 BRA `(.L_x_142) ;  /* 0xfffffffc00f08947 */ /* 0x004fea000383ffff */
[----:B------:R-:W-:Y:S05]  /*9140*/  BRA `(.L_x_143) ;  /* 0xffffff9400d07947 */ /* 0x000fea000383ffff */
.L_x_41:
[----:B------:R-:W-:-:S07]  /*9150*/  MOV R0, UR4 ;  /* 0x0000000400007c02 */ /* 0x000fce0008000f00 */
.L_x_144:
[----:B-1----:R1:W2:Y:S02]  /*9160*/  SYNCS.PHASECHK.TRANS64.TRYWAIT P0, [R0+URZ], R2 ;  /* 0x00000002000075a7 */ /* 0x0022a400080011ff */
[----:B--2---:R-:W-:Y:S05]  /*9170*/  @!P0 NANOSLEEP.SYNCS 0x989680 ;  /* 0x009896800000895d */ /* 0x004fea0003900000 */
[----:B------:R-:W2:Y:S02]  /*9180*/  @!P0 SYNCS.PHASECHK.TRANS64 P0, [R0+URZ], R2 ;  /* 0x00000002000085a7 */ /* 0x000ea400080010ff */
[----:B--2---:R-:W-:Y:S05]  /*9190*/  @!P0 BRA `(.L_x_144) ;  /* 0xfffffffc00f08947 */ /* 0x004fea000383ffff */
[----:B------:R-:W-:Y:S05]  /*91a0*/  BRA `(.L_x_145) ;  /* 0xffffff9c00647947 */ /* 0x000fea000383ffff */
.L_x_42:
[----:B------:R-:W-:-:S07]  /*91b0*/  MOV R0, UR5 ;  /* 0x0000000500007c02 */ /* 0x000fce0008000f00 */
.L_x_146:
[----:B-1----:R1:W2:Y:S02]  /*91c0*/  SYNCS.PHASECHK.TRANS64.TRYWAIT P0, [R0+URZ], R2 ;  /* 0x00000002000075a7 */ /* 0x0022a400080011ff */
[----:B--2---:R-:W-:Y:S05]  /*91d0*/  @!P0 NANOSLEEP.SYNCS 0x989680 ;  /* 0x009896800000895d */ /* 0x004fea0003900000 */
[----:B------:R-:W2:Y:S02]  /*91e0*/  @!P0 SYNCS.PHASECHK.TRANS64 P0, [R0+URZ], R2 ;  /* 0x00000002000085a7 */ /* 0x000ea400080010ff */
[----:B--2---:R-:W-:Y:S05]  /*91f0*/  @!P0 BRA `(.L_x_146) ;  /* 0xfffffffc00f08947 */ /* 0x004fea000383ffff */
[----:B------:R-:W-:Y:S05]  /*9200*/  BRA `(.L_x_147) ;  /* 0xffffff9c00747947 */ /* 0x000fea000383ffff */
.L_x_43:
[----:B------:R-:W-:-:S07]  /*9210*/  MOV R0, UR5 ;  /* 0x0000000500007c02 */ /* 0x000fce0008000f00 */
.L_x_148:
[----:B-1----:R1:W2:Y:S02]  /*9220*/  SYNCS.PHASECHK.TRANS64.TRYWAIT P0, [R0+URZ], R2 ;  /* 0x00000002000075a7 */ /* 0x0022a400080011ff */
[----:B--2---:R-:W-:Y:S05]  /*9230*/  @!P0 NANOSLEEP.SYNCS 0x989680 ;  /* 0x009896800000895d */ /* 0x004fea0003900000 */
[----:B------:R-:W2:Y:S02]  /*9240*/  @!P0 SYNCS.PHASECHK.TRANS64 P0, [R0+URZ], R2 ;  /* 0x00000002000085a7 */ /* 0x000ea400080010ff */
[----:B--2---:R-:W-:Y:S05]  /*9250*/  @!P0 BRA `(.L_x_148) ;  /* 0xfffffffc00f08947 */ /* 0x004fea000383ffff */
[----:B------:R-:W-:Y:S05]  /*9260*/  BRA `(.L_x_149) ;  /* 0xffffff9c00847947 */ /* 0x000fea000383ffff */
.L_x_44:
[----:B------:R-:W-:-:S07]  /*9270*/  MOV R0, UR5 ;  /* 0x0000000500007c02 */ /* 0x000fce0008000f00 */
.L_x_150:
[----:B-1----:R1:W2:Y:S02]  /*9280*/  SYNCS.PHASECHK.TRANS64.TRYWAIT P0, [R0+URZ], R2 ;  /* 0x00000002000075a7 */ /* 0x0022a400080011ff */
[----:B--2---:R-:W-:Y:S05]  /*9290*/  @!P0 NANOSLEEP.SYNCS 0x989680 ;  /* 0x009896800000895d */ /* 0x004fea0003900000 */
[----:B------:R-:W2:Y:S02]  /*92a0*/  @!P0 SYNCS.PHASECHK.TRANS64 P0, [R0+URZ], R2 ;  /* 0x00000002000085a7 */ /* 0x000ea400080010ff */
[----:B--2---:R-:W-:Y:S05]  /*92b0*/  @!P0 BRA `(.L_x_150) ;  /* 0xfffffffc00f08947 */ /* 0x004fea000383ffff */
[----:B------:R-:W-:Y:S05]  /*92c0*/  BRA `(.L_x_151) ;  /* 0xffffff9c00947947 */ /* 0x000fea000383ffff */
.L_x_45:
[----:B------:R-:W-:-:S07]  /*92d0*/  MOV R0, UR5 ;  /* 0x0000000500007c02 */ /* 0x000fce0008000f00 */
.L_x_152:
[----:B-1----:R1:W2:Y:S02]  /*92e0*/  SYNCS.PHASECHK.TRANS64.TRYWAIT P0, [R0+URZ], R2 ;  /* 0x00000002000075a7 */ /* 0x0022a400080011ff */
[----:B--2---:R-:W-:Y:S05]  /*92f0*/  @!P0 NANOSLEEP.SYNCS 0x989680 ;  /* 0x009896800000895d */ /* 0x004fea0003900000 */
[----:B------:R-:W2:Y:S02]  /*9300*/  @!P0 SYNCS.PHASECHK.TRANS64 P0, [R0+URZ], R2 ;  /* 0x00000002000085a7 */ /* 0x000ea400080010ff */
[----:B--2---:R-:W-:Y:S05]  /*9310*/  @!P0 BRA `(.L_x_152) ;  /* 0xfffffffc00f08947 */ /* 0x004fea000383ffff */
[----:B------:R-:W-:Y:S05]  /*9320*/  BRA `(.L_x_153) ;  /* 0xffffff9c00a47947 */ /* 0x000fea000383ffff */
.L_x_46:
[----:B------:R-:W-:-:S07]  /*9330*/  MOV R0, UR5 ;  /* 0x0000000500007c02 */ /* 0x000fce0008000f00 */
.L_x_154:
[----:B-1----:R1:W2:Y:S02]  /*9340*/  SYNCS.PHASECHK.TRANS64.TRYWAIT P0, [R0+URZ], R2 ;  /* 0x00000002000075a7 */ /* 0x0022a400080011ff */
[----:B--2---:R-:W-:Y:S05]  /*9350*/  @!P0 NANOSLEEP.SYNCS 0x989680 ;  /* 0x009896800000895d */ /* 0x004fea0003900000 */
[----:B------:R-:W2:Y:S02]  /*9360*/  @!P0 SYNCS.PHASECHK.TRANS64 P0, [R0+URZ], R2 ;  /* 0x00000002000085a7 */ /* 0x000ea400080010ff */
[----:B--2---:R-:W-:Y:S05]  /*9370*/  @!P0 BRA `(.L_x_154) ;  /* 0xfffffffc00f08947 */ /* 0x004fea000383ffff */
[----:B------:R-:W-:Y:S05]  /*9380*/  BRA `(.L_x_155) ;  /* 0xffffff9c00b47947 */ /* 0x000fea000383ffff */
.L_x_47:
[----:B------:R-:W-:-:S07]  /*9390*/  MOV R0, UR5 ;  /* 0x0000000500007c02 */ /* 0x000fce0008000f00 */
.L_x_156:
[----:B-1----:R1:W2:Y:S02]  /*93a0*/  SYNCS.PHASECHK.TRANS64.TRYWAIT P0, [R0+URZ], R2 ;  /* 0x00000002000075a7 */ /* 0x0022a400080011ff */
[----:B--2---:R-:W-:Y:S05]  /*93b0*/  @!P0 NANOSLEEP.SYNCS 0x989680 ;  /* 0x009896800000895d */ /* 0x004fea0003900000 */
[----:B------:R-:W2:Y:S02]  /*93c0*/  @!P0 SYNCS.PHASECHK.TRANS64 P0, [R0+URZ], R2 ;  /* 0x00000002000085a7 */ /* 0x000ea400080010ff */
[----:B--2---:R-:W-:Y:S05]  /*93d0*/  @!P0 BRA `(.L_x_156) ;  /* 0xfffffffc00f08947 */ /* 0x004fea000383ffff */
[----:B------:R-:W-:Y:S05]  /*93e0*/  BRA `(.L_x_157) ;  /* 0xffffff9c00c47947 */ /* 0x000fea000383ffff */
.L_x_48:
[----:B------:R-:W-:-:S07]  /*93f0*/  MOV R0, UR5 ;  /* 0x0000000500007c02 */ /* 0x000fce0008000f00 */
.L_x_158:
[----:B-1----:R1:W2:Y:S02]  /*9400*/  SYNCS.PHASECHK.TRANS64.TRYWAIT P0, [R0+URZ], R2 ;  /* 0x00000002000075a7 */ /* 0x0022a400080011ff */
[----:B--2---:R-:W-:Y:S05]  /*9410*/  @!P0 NANOSLEEP.SYNCS 0x989680 ;  /* 0x009896800000895d */ /* 0x004fea0003900000 */
[----:B------:R-:W2:Y:S02]  /*9420*/  @!P0 SYNCS.PHASECHK.TRANS64 P0, [R0+URZ], R2 ;  /* 0x00000002000085a7 */ /* 0x000ea400080010ff */
[----:B--2---:R-:W-:Y:S05]  /*9430*/  @!P0 BRA `(.L_x_158) ;  /* 0xfffffffc00f08947 */ /* 0x004fea000383ffff */
[----:B------:R-:W-:Y:S05]  /*9440*/  BRA `(.L_x_159) ;  /* 0xffffff9c00d47947 */ /* 0x000fea000383ffff */
.L_x_49:
[----:B------:R-:W-:-:S07]  /*9450*/  MOV R0, UR5 ;  /* 0x0000000500007c02 */ /* 0x000fce0008000f00 */
.L_x_160:
[----:B-1----:R1:W2:Y:S02]  /*9460*/  SYNCS.PHASECHK.TRANS64.TRYWAIT P0, [R0+URZ], R2 ;  /* 0x00000002000075a7 */ /* 0x0022a400080011ff */
[----:B--2---:R-:W-:Y:S05]  /*9470*/  @!P0 NANOSLEEP.SYNCS 0x989680 ;  /* 0x009896800000895d */ /* 0x004fea0003900000 */
[----:B------:R-:W2:Y:S02]  /*9480*/  @!P0 SYNCS.PHASECHK.TRANS64 P0, [R0+URZ], R2 ;  /* 0x00000002000085a7 */ /* 0x000ea400080010ff */
[----:B--2---:R-:W-:Y:S05]  /*9490*/  @!P0 BRA `(.L_x_160) ;  /* 0xfffffffc00f08947 */ /* 0x004fea000383ffff */
[----:B------:R-:W-:Y:S05]  /*94a0*/  BRA `(.L_x_161) ;  /* 0xffffff9c00e47947 */ /* 0x000fea000383ffff */
.L_x_50:
[----:B------:R-:W-:-:S07]  /*94b0*/  MOV R0, UR5 ;  /* 0x0000000500007c02 */ /* 0x000fce0008000f00 */
.L_x_162:
[----:B-1----:R1:W2:Y:S02]  /*94c0*/  SYNCS.PHASECHK.TRANS64.TRYWAIT P0, [R0+URZ], R2 ;  /* 0x00000002000075a7 */ /* 0x0022a400080011ff */
[----:B--2---:R-:W-:Y:S05]  /*94d0*/  @!P0 NANOSLEEP.SYNCS 0x989680 ;  /* 0x009896800000895d */ /* 0x004fea0003900000 */
[----:B------:R-:W2:Y:S02]  /*94e0*/  @!P0 SYNCS.PHASECHK.TRANS64 P0, [R0+URZ], R2 ;  /* 0x00000002000085a7 */ /* 0x000ea400080010ff */
[----:B--2---:R-:W-:Y:S05]  /*94f0*/  @!P0 BRA `(.L_x_162) ;  /* 0xfffffffc00f08947 */ /* 0x004fea000383ffff */
[----:B------:R-:W-:Y:S05]  /*9500*/  BRA `(.L_x_163) ;  /* 0xffffff9c00f47947 */ /* 0x000fea000383ffff */
.L_x_51:
[----:B------:R-:W-:-:S07]  /*9510*/  MOV R0, UR5 ;  /* 0x0000000500007c02 */ /* 0x000fce0008000f00 */
.L_x_164:
[----:B-1----:R1:W2:Y:S02]  /*9520*/  SYNCS.PHASECHK.TRANS64.TRYWAIT P0, [R0+URZ], R2 ;  /* 0x00000002000075a7 */ /* 0x0022a400080011ff */
[----:B--2---:R-:W-:Y:S05]  /*9530*/  @!P0 NANOSLEEP.SYNCS 0x989680 ;  /* 0x009896800000895d */ /* 0x004fea0003900000 */
[----:B------:R-:W2:Y:S02]  /*9540*/  @!P0 SYNCS.PHASECHK.TRANS64 P0, [R0+URZ], R2 ;  /* 0x00000002000085a7 */ /* 0x000ea400080010ff */
[----:B--2---:R-:W-:Y:S05]  /*9550*/  @!P0 BRA `(.L_x_164) ;  /* 0xfffffffc00f08947 */ /* 0x004fea000383ffff */
[----:B------:R-:W-:Y:S05]  /*9560*/  BRA `(.L_x_165) ;  /* 0xffffffa000047947 */ /* 0x000fea000383ffff */
.L_x_52:
[----:B------:R-:W-:-:S07]  /*9570*/  MOV R0, UR5 ;  /* 0x0000000500007c02 */ /* 0x000fce0008000f00 */
.L_x_166:
[----:B-1----:R1:W2:Y:S02]  /*9580*/  SYNCS.PHASECHK.TRANS64.TRYWAIT P0, [R0+URZ], R2 ;  /* 0x00000002000075a7 */ /* 0x0022a400080011ff */
[----:B--2---:R-:W-:Y:S05]  /*9590*/  @!P0 NANOSLEEP.SYNCS 0x989680 ;  /* 0x009896800000895d */ /* 0x004fea0003900000 */
[----:B------:R-:W2:Y:S02]  /*95a0*/  @!P0 SYNCS.PHASECHK.TRANS64 P0, [R0+URZ], R2 ;  /* 0x00000002000085a7 */ /* 0x000ea400080010ff */
[----:B--2---:R-:W-:Y:S05]  /*95b0*/  @!P0 BRA `(.L_x_166) ;  /* 0xfffffffc00f08947 */ /* 0x004fea000383ffff */
[----:B------:R-:W-:Y:S05]  /*95c0*/  BRA `(.L_x_167) ;  /* 0xffffffa000147947 */ /* 0x000fea000383ffff */
.L_x_53:
[----:B------:R-:W-:-:S07]  /*95d0*/  MOV R0, UR5 ;  /* 0x0000000500007c02 */ /* 0x000fce0008000f00 */
.L_x_168:
[----:B-1----:R1:W2:Y:S02]  /*95e0*/  SYNCS.PHASECHK.TRANS64.TRYWAIT P0, [R0+URZ], R2 ;  /* 0x00000002000075a7 */ /* 0x0022a400080011ff */
[----:B--2---:R-:W-:Y:S05]  /*95f0*/  @!P0 NANOSLEEP.SYNCS 0x989680 ;  /* 0x009896800000895d */ /* 0x004fea0003900000 */
[----:B------:R-:W2:Y:S02]  /*9600*/  @!P0 SYNCS.PHASECHK.TRANS64 P0, [R0+URZ], R2 ;  /* 0x00000002000085a7 */ /* 0x000ea400080010ff */
[----:B--2---:R-:W-:Y:S05]  /*9610*/  @!P0 BRA `(.L_x_168) ;  /* 0xfffffffc00f08947 */ /* 0x004fea000383ffff */
[----:B------:R-:W-:Y:S05]  /*9620*/  BRA `(.L_x_169) ;  /* 0xffffffa000247947 */ /* 0x000fea000383ffff */
.L_x_54:
[----:B------:R-:W-:-:S07]  /*9630*/  MOV R0, UR5 ;  /* 0x0000000500007c02 */ /* 0x000fce0008000f00 */
.L_x_170:
[----:B-1----:R1:W2:Y:S02]  /*9640*/  SYNCS.PHASECHK.TRANS64.TRYWAIT P0, [R0+URZ], R2 ;  /* 0x00000002000075a7 */ /* 0x0022a400080011ff */
[----:B--2---:R-:W-:Y:S05]  /*9650*/  @!P0 NANOSLEEP.SYNCS 0x989680 ;  /* 0x009896800000895d */ /* 0x004fea0003900000 */
[----:B------:R-:W2:Y:S02]  /*9660*/  @!P0 SYNCS.PHASECHK.TRANS64 P0, [R0+URZ], R2 ;  /* 0x00000002000085a7 */ /* 0x000ea400080010ff */
[----:B--2---:R-:W-:Y:S05]  /*9670*/  @!P0 BRA `(.L_x_170) ;  /* 0xfffffffc00f08947 */ /* 0x004fea000383ffff */
[----:B------:R-:W-:Y:S05]  /*9680*/  BRA `(.L_x_171) ;  /* 0xffffffa000347947 */ /* 0x000fea000383ffff */
.L_x_55:
[----:B------:R-:W-:-:S07]  /*9690*/  MOV R0, UR5 ;  /* 0x0000000500007c02 */ /* 0x000fce0008000f00 */
.L_x_172:
[----:B-1----:R1:W2:Y:S02]  /*96a0*/  SYNCS.PHASECHK.TRANS64.TRYWAIT P0, [R0+URZ], R2 ;  /* 0x00000002000075a7 */ /* 0x0022a400080011ff */
[----:B--2---:R-:W-:Y:S05]  /*96b0*/  @!P0 NANOSLEEP.SYNCS 0x989680 ;  /* 0x009896800000895d */ /* 0x004fea0003900000 */
[----:B------:R-:W2:Y:S02]  /*96c0*/  @!P0 SYNCS.PHASECHK.TRANS64 P0, [R0+URZ], R2 ;  /* 0x00000002000085a7 */ /* 0x000ea400080010ff */
[----:B--2---:R-:W-:Y:S05]  /*96d0*/  @!P0 BRA `(.L_x_172) ;  /* 0xfffffffc00f08947 */ /* 0x004fea000383ffff */
[----:B------:R-:W-:Y:S05]  /*96e0*/  BRA `(.L_x_173) ;  /* 0xffffffa000447947 */ /* 0x000fea000383ffff */
.L_x_56:
[----:B------:R-:W-:-:S07]  /*96f0*/  MOV R0, UR5 ;  /* 0x0000000500007c02 */ /* 0x000fce0008000f00 */
.L_x_174:
[----:B-1----:R1:W2:Y:S02]  /*9700*/  SYNCS.PHASECHK.TRANS64.TRYWAIT P0, [R0+URZ], R2 ;  /* 0x00000002000075a7 */ /* 0x0022a400080011ff */
[----:B--2---:R-:W-:Y:S05]  /*9710*/  @!P0 NANOSLEEP.SYNCS 0x989680 ;  /* 0x009896800000895d */ /* 0x004fea0003900000 */
[----:B------:R-:W2:Y:S02]  /*9720*/  @!P0 SYNCS.PHASECHK.TRANS64 P0, [R0+URZ], R2 ;  /* 0x00000002000085a7 */ /* 0x000ea400080010ff */
[----:B--2---:R-:W-:Y:S05]  /*9730*/  @!P0 BRA `(.L_x_174) ;  /* 0xfffffffc00f08947 */ /* 0x004fea000383ffff */
[----:B------:R-:W-:Y:S05]  /*9740*/  BRA `(.L_x_175) ;  /* 0xffffffa000547947 */ /* 0x000fea000383ffff */
.L_x_59:
[----:B------:R-:W-:-:S07]  /*9750*/  MOV R4, UR4 ;  /* 0x0000000400047c02 */ /* 0x000fce0008000f00 */
.L_x_176:
[----:B--2---:R2:W3:Y:S02]  /*9760*/  SYNCS.PHASECHK.TRANS64.TRYWAIT P1, [R4+URZ+0x158], R6 ;  /* 0x00015806040075a7 */ /* 0x0044e400080211ff */
[----:B---3--:R-:W-:Y:S05]  /*9770*/  @!P1 NANOSLEEP.SYNCS 0x989680 ;  /* 0x009896800000995d */ /* 0x008fea0003900000 */
[----:B------:R-:W3:Y:S02]  /*9780*/  @!P1 SYNCS.PHASECHK.TRANS64 P1, [R4+URZ+0x158], R6 ;  /* 0x00015806040095a7 */ /* 0x000ee400080210ff */
[----:B---3--:R-:W-:Y:S05]  /*9790*/  @!P1 BRA `(.L_x_176) ;  /* 0xfffffffc00f09947 */ /* 0x008fea000383ffff */
[----:B------:R-:W-:Y:S05]  /*97a0*/  BRA `(.L_x_177) ;  /* 0xffffffa000c47947 */ /* 0x000fea000383ffff */
.L_x_60:
[----:B--2---:R-:W-:-:S07]  /*97b0*/  MOV R4, UR4 ;  /* 0x0000000400047c02 */ /* 0x004fce0008000f00 */
.L_x_178:
[----:B--2---:R2:W3:Y:S02]  /*97c0*/  SYNCS.PHASECHK.TRANS64.TRYWAIT P1, [R4+URZ+0x150], R5 ;  /* 0x00015005040075a7 */ /* 0x0044e400080211ff */
[----:B---3--:R-:W-:Y:S05]  /*97d0*/  @!P1 NANOSLEEP.SYNCS 0x989680 ;  /* 0x009896800000995d */ /* 0x008fea0003900000 */
[----:B------:R-:W3:Y:S02]  /*97e0*/  @!P1 SYNCS.PHASECHK.TRANS64 P1, [R4+URZ+0x150], R5 ;  /* 0x00015005040095a7 */ /* 0x000ee400080210ff */
[----:B---3--:R-:W-:Y:S05]  /*97f0*/  @!P1 BRA `(.L_x_178) ;  /* 0xfffffffc00f09947 */ /* 0x008fea000383ffff */
[----:B------:R-:W-:Y:S05]  /*9800*/  BRA `(.L_x_179) ;  /* 0xffffffa000cc7947 */ /* 0x000fea000383ffff */
.L_x_70:
[----:B--2---:R-:W-:-:S04]  /*9810*/  MOV R5, UR5 ;  /* 0x0000000500057c02 */ /* 0x004fc80008000f00 */
[----:B------:R2:W3:Y:S03]  /*9820*/  SYNCS.PHASECHK.TRANS64.TRYWAIT P0, [R5+URZ+0x8], R6 ;  /* 0x00000806050075a7 */ /* 0x0004e600080011ff */
[----:B---3--:R-:W-:Y:S05]  /*9830*/  @!P0 NANOSLEEP.SYNCS 0x989680 ;  /* 0x009896800000895d */ /* 0x008fea0003900000 */
[----:B------:R-:W3:Y:S02]  /*9840*/  @!P0 SYNCS.PHASECHK.TRANS64 P0, [R5+URZ+0x8], R6 ;  /* 0x00000806050085a7 */ /* 0x000ee400080010ff */
[----:B---3--:R-:W-:Y:S05]  /*9850*/  @!P0 BRA `(.L_x_70) ;  /* 0xfffffffc00ec8947 */ /* 0x008fea000383ffff */
[----:B------:R-:W-:Y:S05]  /*9860*/  BRA `(.L_x_69) ;  /* 0xffffffa400987947 */ /* 0x000fea000383ffff */
.L_x_72:
[----:B------:R-:W-:Y:S01]  /*9870*/  BSSY B0, `(.L_x_180) ;  /* 0x0000006000007945 */ /* 0x000fe20003800000 */
[----:B------:R-:W-:-:S07]  /*9880*/  MOV R15, 0xffffffff ;  /* 0xffffffff000f7802 */ /* 0x000fce0000000f00 */
[----:B-12--5:R-:W-:Y:S05]  /*9890*/  WARPSYNC.COLLECTIVE R15, `(.L_x_181) ;  /* 0x000000000f0c7348 */ /* 0x026fea0003c00000 */
[----:B------:R-:W-:Y:S02]  /*98a0*/  ELECT P6, UR79, PT ;  /* 0x00000000004f782f */ /* 0x000fe400038c0000 */
[----:B------:R-:W-:Y:S01]  /*98b0*/  MOV R14, UR79 ;  /* 0x0000004f000e7c02 */ /* 0x000fe20008000f00 */
[----:B-12--5:R-:W-:Y:S10]  /*98c0*/  ENDCOLLECTIVE ;  /* 0x000000000000791b */ /* 0x026ff40003800000 */
.L_x_181:
[----:B------:R-:W-:Y:S05]  /*98d0*/  BSYNC B0 ;  /* 0x0000000000007941 */ /* 0x000fea0003800000 */
.L_x_180:
[----:B------:R-:W-:Y:S05]  /*98e0*/  BRA `(.L_x_182) ;  /* 0xffffffa400c87947 */ /* 0x000fea000383ffff */
.L_x_74:
[----:B--2---:R-:W-:-:S04]  /*98f0*/  MOV R3, UR5 ;  /* 0x0000000500037c02 */ /* 0x004fc80008000f00 */
[----:B------:R2:W3:Y:S03]  /*9900*/  SYNCS.PHASECHK.TRANS64.TRYWAIT P0, [R3+URZ+0x8], R4 ;  /* 0x00000804030075a7 */ /* 0x0004e600080011ff */
[----:B---3--:R-:W-:Y:S05]  /*9910*/  @!P0 NANOSLEEP.SYNCS 0x989680 ;  /* 0x009896800000895d */ /* 0x008fea0003900000 */
[----:B------:R-:W3:Y:S02]  /*9920*/  @!P0 SYNCS.PHASECHK.TRANS64 P0, [R3+URZ+0x8], R4 ;  /* 0x00000804030085a7 */ /* 0x000ee400080010ff */
[----:B---3--:R-:W-:Y:S05]  /*9930*/  @!P0 BRA `(.L_x_74) ;  /* 0xfffffffc00ec8947 */ /* 0x008fea000383ffff */
[----:B------:R-:W-:Y:S05]  /*9940*/  BRA `(.L_x_73) ;  /* 0xffffffa400cc7947 */ /* 0x000fea000383ffff */
.L_x_75:
[----:B------:R-:W-:-:S07]  /*9950*/  MOV R4, UR21 ;  /* 0x0000001500047c02 */ /* 0x000fce0008000f00 */
.L_x_183:
[----:B-1----:R1:W2:Y:S02]  /*9960*/  SYNCS.PHASECHK.TRANS64.TRYWAIT P0, [R4+URZ+0x150], R5 ;  /* 0x00015005040075a7 */ /* 0x0022a400080011ff */
[----:B--2---:R-:W-:Y:S05]  /*9970*/  @!P0 NANOSLEEP.SYNCS 0x989680 ;  /* 0x009896800000895d */ /* 0x004fea0003900000 */
[----:B------:R-:W2:Y:S02]  /*9980*/  @!P0 SYNCS.PHASECHK.TRANS64 P0, [R4+URZ+0x150], R5 ;  /* 0x00015005040085a7 */ /* 0x000ea400080010ff */
[----:B--2---:R-:W-:Y:S05]  /*9990*/  @!P0 BRA `(.L_x_183) ;  /* 0xfffffffc00f08947 */ /* 0x004fea000383ffff */
[----:B------:R-:W-:Y:S05]  /*99a0*/  BRA `(.L_x_184) ;  /* 0xffffffa800b87947 */ /* 0x000fea000383ffff */
.L_x_77:
[----:B------:R-:W-:-:S07]  /*99b0*/  MOV R4, UR26 ;  /* 0x0000001a00047c02 */ /* 0x000fce0008000f00 */
.L_x_185:
[----:B-1----:R1:W2:Y:S02]  /*99c0*/  SYNCS.PHASECHK.TRANS64.TRYWAIT P0, [R4+URZ+0x170], R5 ;  /* 0x00017005040075a7 */ /* 0x0022a400080011ff */
[----:B--2---:R-:W-:Y:S05]  /*99d0*/  @!P0 NANOSLEEP.SYNCS 0x989680 ;  /* 0x009896800000895d */ /* 0x004fea0003900000 */
[----:B------:R-:W2:Y:S02]  /*99e0*/  @!P0 SYNCS.PHASECHK.TRANS64 P0, [R4+URZ+0x170], R5 ;  /* 0x00017005040085a7 */ /* 0x000ea400080010ff */
[----:B--2---:R-:W-:Y:S05]  /*99f0*/  @!P0 BRA `(.L_x_185) ;  /* 0xfffffffc00f08947 */ /* 0x004fea000383ffff */
[----:B------:R-:W-:Y:S05]  /*9a00*/  BRA `(.L_x_76) ;  /* 0xffffffa800d87947 */ /* 0x000fea000383ffff */
.L_x_81:
[----:B-1----:R-:W-:Y:S07]  /*9a10*/  MOV R4, UR17 ;  /* 0x0000001100047c02 */ /* 0x002fee0008000f00 */
.L_x_186:
[----:B-1----:R1:W2:Y:S02]  /*9a20*/  SYNCS.PHASECHK.TRANS64.TRYWAIT P0, [R4+URZ], R6 ;  /* 0x00000006040075a7 */ /* 0x0022a400080011ff */
[----:B--2---:R-:W-:Y:S05]  /*9a30*/  @!P0 NANOSLEEP.SYNCS 0x989680 ;  /* 0x009896800000895d */ /* 0x004fea0003900000 */
[----:B------:R-:W2:Y:S02]  /*9a40*/  @!P0 SYNCS.PHASECHK.TRANS64 P0, [R4+URZ], R6 ;  /* 0x00000006040085a7 */ /* 0x000ea400080010ff */
[----:B--2---:R-:W-:Y:S05]  /*9a50*/  @!P0 BRA `(.L_x_186) ;  /* 0xfffffffc00f08947 */ /* 0x004fea000383ffff */
[----:B------:R-:W-:Y:S05]  /*9a60*/  BRA `(.L_x_80) ;  /* 0xffffffac00107947 */ /* 0x000fea000383ffff */
.L_x_85:
[----:B--2---:R-:W-:-:S07]  /*9a70*/  MOV R0, UR4 ;  /* 0x0000000400007c02 */ /* 0x004fce0008000f00 */
.L_x_187:
[----:B--2---:R2:W3:Y:S02]  /*9a80*/  SYNCS.PHASECHK.TRANS64.TRYWAIT P0, [R0+URZ], R2 ;  /* 0x00000002000075a7 */ /* 0x0044e400080011ff */
[----:B---3--:R-:W-:Y:S05]  /*9a90*/  @!P0 NANOSLEEP.SYNCS 0x989680 ;  /* 0x009896800000895d */ /* 0x008fea0003900000 */
[----:B------:R-:W3:Y:S02]  /*9aa0*/  @!P0 SYNCS.PHASECHK.TRANS64 P0, [R0+URZ], R2 ;  /* 0x00000002000085a7 */ /* 0x000ee400080010ff */
[----:B---3--:R-:W-:Y:S05]  /*9ab0*/  @!P0 BRA `(.L_x_187) ;  /* 0xfffffffc00f08947 */ /* 0x008fea000383ffff */
[----:B------:R-:W-:Y:S05]  /*9ac0*/  BRA `(.L_x_188) ;  /* 0xffffffb0000c7947 */ /* 0x000fea000383ffff */
.L_x_88:
[----:B------:R-:W-:-:S07]  /*9ad0*/  MOV R0, UR21 ;  /* 0x0000001500007c02 */ /* 0x000fce0008000f00 */
.L_x_189:
[----:B--2---:R2:W3:Y:S02]  /*9ae0*/  SYNCS.PHASECHK.TRANS64.TRYWAIT P1, [R0+URZ+0x180], R2 ;  /* 0x00018002000075a7 */ /* 0x0044e400080211ff */
[----:B---3--:R-:W-:Y:S05]  /*9af0*/  @!P1 NANOSLEEP.SYNCS 0x989680 ;  /* 0x009896800000995d */ /* 0x008fea0003900000 */
[----:B------:R-:W3:Y:S02]  /*9b00*/  @!P1 SYNCS.PHASECHK.TRANS64 P1, [R0+URZ+0x180], R2 ;  /* 0x00018002000095a7 */ /* 0x000ee400080210ff */
[----:B---3--:R-:W-:Y:S05]  /*9b10*/  @!P1 BRA `(.L_x_189) ;  /* 0xfffffffc00f09947 */ /* 0x008fea000383ffff */
[----:B------:R-:W-:Y:S05]  /*9b20*/  BRA `(.L_x_190) ;  /* 0xffffffb000587947 */ /* 0x000fea000383ffff */
.L_x_93:
[----:B------:R-:W-:Y:S07]  /*9b30*/  MOV R0, UR31 ;  /* 0x0000001f00007c02 */ /* 0x000fee0008000f00 */
.L_x_191:
[----:B-1----:R1:W2:Y:S02]  /*9b40*/  SYNCS.PHASECHK.TRANS64.TRYWAIT P0, [R0+URZ+0x150], R3 ;  /* 0x00015003000075a7 */ /* 0x0022a400080011ff */
[----:B--2---:R-:W-:Y:S05]  /*9b50*/  @!P0 NANOSLEEP.SYNCS 0x989680 ;  /* 0x009896800000895d */ /* 0x004fea0003900000 */
[----:B------:R-:W2:Y:S02]  /*9b60*/  @!P0 SYNCS.PHASECHK.TRANS64 P0, [R0+URZ+0x150], R3 ;  /* 0x00015003000085a7 */ /* 0x000ea400080010ff */
[----:B--2---:R-:W-:Y:S05]  /*9b70*/  @!P0 BRA `(.L_x_191) ;  /* 0xfffffffc00f08947 */ /* 0x004fea000383ffff */
[----:B------:R-:W-:Y:S05]  /*9b80*/  BRA `(.L_x_192) ;  /* 0xffffffb400e47947 */ /* 0x000fea000383ffff */
.L_x_96:
[----:B------:R-:W-:Y:S07]  /*9b90*/  MOV R3, UR31 ;  /* 0x0000001f00037c02 */ /* 0x000fee0008000f00 */
.L_x_193:
[----:B-1----:R1:W2:Y:S02]  /*9ba0*/  SYNCS.PHASECHK.TRANS64.TRYWAIT P1, [R3+URZ+0x148], R8 ;  /* 0x00014808030075a7 */ /* 0x0022a400080211ff */
[----:B--2---:R-:W-:Y:S05]  /*9bb0*/  @!P1 NANOSLEEP.SYNCS 0x989680 ;  /* 0x009896800000995d */ /* 0x004fea0003900000 */
[----:B------:R-:W2:Y:S02]  /*9bc0*/  @!P1 SYNCS.PHASECHK.TRANS64 P1, [R3+URZ+0x148], R8 ;  /* 0x00014808030095a7 */ /* 0x000ea400080210ff */
[----:B--2---:R-:W-:Y:S05]  /*9bd0*/  @!P1 BRA `(.L_x_193) ;  /* 0xfffffffc00f09947 */ /* 0x004fea000383ffff */
[----:B------:R-:W-:Y:S05]  /*9be0*/  BRA `(.L_x_95) ;  /* 0xffffffbc00407947 */ /* 0x000fea000383ffff */
.L_x_99:
[----:B------:R-:W-:Y:S07]  /*9bf0*/  MOV R0, UR4 ;  /* 0x0000000400007c02 */ /* 0x000fee0008000f00 */
.L_x_194:
[----:B-1----:R1:W2:Y:S02]  /*9c00*/  SYNCS.PHASECHK.TRANS64.TRYWAIT P1, [R0+URZ+0x128], R3 ;  /* 0x00012803000075a7 */ /* 0x0022a400080211ff */
[----:B--2---:R-:W-:Y:S05]  /*9c10*/  @!P1 NANOSLEEP.SYNCS 0x989680 ;  /* 0x009896800000995d */ /* 0x004fea0003900000 */
[----:B------:R-:W2:Y:S02]  /*9c20*/  @!P1 SYNCS.PHASECHK.TRANS64 P1, [R0+URZ+0x128], R3 ;  /* 0x00012803000095a7 */ /* 0x000ea400080210ff */
[----:B--2---:R-:W-:Y:S05]  /*9c30*/  @!P1 BRA `(.L_x_194) ;  /* 0xfffffffc00f09947 */ /* 0x004fea000383ffff */
[----:B------:R-:W-:Y:S05]  /*9c40*/  BRA `(.L_x_195) ;  /* 0xffffffc000607947 */ /* 0x000fea000383ffff */
.L_x_100:
[----:B------:R-:W-:Y:S07]  /*9c50*/  MOV R0, UR5 ;  /* 0x0000000500007c02 */ /* 0x000fee0008000f00 */
.L_x_196:
[----:B-1----:R1:W2:Y:S02]  /*9c60*/  SYNCS.PHASECHK.TRANS64.TRYWAIT P0, [R0+URZ+0x128], R3 ;  /* 0x00012803000075a7 */ /* 0x0022a400080011ff */
[----:B--2---:R-:W-:Y:S05]  /*9c70*/  @!P0 NANOSLEEP.SYNCS 0x989680 ;  /* 0x009896800000895d */ /* 0x004fea0003900000 */
[----:B------:R-:W2:Y:S02]  /*9c80*/  @!P0 SYNCS.PHASECHK.TRANS64 P0, [R0+URZ+0x128], R3 ;  /* 0x00012803000085a7 */ /* 0x000ea400080010ff */
[----:B--2---:R-:W-:Y:S05]  /*9c90*/  @!P0 BRA `(.L_x_196) ;  /* 0xfffffffc00f08947 */ /* 0x004fea000383ffff */
[----:B------:R-:W-:Y:S05]  /*9ca0*/  BRA `(.L_x_197) ;  /* 0xffffffc000ec7947 */ /* 0x000fea000383ffff */
.L_x_102:
[----:B------:R-:W-:-:S07]  /*9cb0*/  MOV R0, UR4 ;  /* 0x0000000400007c02 */ /* 0x000fce0008000f00 */
.L_x_198:
[----:B-1----:R1:W2:Y:S02]  /*9cc0*/  SYNCS.PHASECHK.TRANS64.TRYWAIT P0, [R0+URZ], R2 ;  /* 0x00000002000075a7 */ /* 0x0022a400080011ff */
[----:B--2---:R-:W-:Y:S05]  /*9cd0*/  @!P0 NANOSLEEP.SYNCS 0x989680 ;  /* 0x009896800000895d */ /* 0x004fea0003900000 */
[----:B------:R-:W2:Y:S02]  /*9ce0*/  @!P0 SYNCS.PHASECHK.TRANS64 P0, [R0+URZ], R2 ;  /* 0x00000002000085a7 */ /* 0x000ea400080010ff */
[----:B--2---:R-:W-:Y:S05]  /*9cf0*/  @!P0 BRA `(.L_x_198) ;  /* 0xfffffffc00f08947 */ /* 0x004fea000383ffff */
[----:B------:R-:W-:Y:S05]  /*9d00*/  BRA `(.L_x_199) ;  /* 0xffffffc4009c7947 */ /* 0x000fea000383ffff */
.L_x_103:
[----:B------:R-:W-:-:S07]  /*9d10*/  MOV R0, UR5 ;  /* 0x0000000500007c02 */ /* 0x000fce0008000f00 */
.L_x_200:
[----:B-1----:R1:W2:Y:S02]  /*9d20*/  SYNCS.PHASECHK.TRANS64.TRYWAIT P0, [R0+URZ], R2 ;  /* 0x00000002000075a7 */ /* 0x0022a400080011ff */
[----:B--2---:R-:W-:Y:S05]  /*9d30*/  @!P0 NANOSLEEP.SYNCS 0x989680 ;  /* 0x009896800000895d */ /* 0x004fea0003900000 */
[----:B------:R-:W2:Y:S02]  /*9d40*/  @!P0 SYNCS.PHASECHK.TRANS64 P0, [R0+URZ], R2 ;  /* 0x00000002000085a7 */ /* 0x000ea400080010ff */
[----:B--2---:R-:W-:Y:S05]  /*9d50*/  @!P0 BRA `(.L_x_200) ;  /* 0xfffffffc00f08947 */ /* 0x004fea000383ffff */
[----:B------:R-:W-:Y:S05]  /*9d60*/  BRA `(.L_x_201) ;  /* 0xffffffc400a87947 */ /* 0x000fea000383ffff */
.L_x_105:
[----:B------:R-:W-:Y:S07]  /*9d70*/  MOV R0, UR50 ;  /* 0x0000003200007c02 */ /* 0x000fee0008000f00 */
.L_x_202:
[----:B-1----:R1:W2:Y:S02]  /*9d80*/  SYNCS.PHASECHK.TRANS64.TRYWAIT P0, [R0+URZ+0x150], R2 ;  /* 0x00015002000075a7 */ /* 0x0022a400080011ff */
[----:B--2---:R-:W-:Y:S05]  /*9d90*/  @!P0 NANOSLEEP.SYNCS 0x989680 ;  /* 0x009896800000895d */ /* 0x004fea0003900000 */
[----:B------:R-:W2:Y:S02]  /*9da0*/  @!P0 SYNCS.PHASECHK.TRANS64 P0, [R0+URZ+0x150], R2 ;  /* 0x00015002000085a7 */ /* 0x000ea400080010ff */
[----:B--2---:R-:W-:Y:S05]  /*9db0*/  @!P0 BRA `(.L_x_202) ;  /* 0xfffffffc00f08947 */ /* 0x004fea000383ffff */
[----:B------:R-:W-:Y:S05]  /*9dc0*/  BRA `(.L_x_203) ;  /* 0xffffffc800987947 */ /* 0x000fea000383ffff */
.L_x_115:
[----:B-1----:R1:W3:Y:S02]  /*9dd0*/  SYNCS.PHASECHK.TRANS64.TRYWAIT P1, [R0+URZ+0x110], R2 ;  /* 0x00011002000075a7 */ /* 0x0022e400080211ff */
[----:B---3--:R-:W-:Y:S05]  /*9de0*/  @!P1 NANOSLEEP.SYNCS 0x989680 ;  /* 0x009896800000995d */ /* 0x008fea0003900000 */
[----:B------:R-:W3:Y:S02]  /*9df0*/  @!P1 SYNCS.PHASECHK.TRANS64 P1, [R0+URZ+0x110], R2 ;  /* 0x00011002000095a7 */ /* 0x000ee400080210ff */
[----:B---3--:R-:W-:Y:S05]  /*9e00*/  @!P1 BRA `(.L_x_115) ;  /* 0xfffffffc00f09947 */ /* 0x008fea000383ffff */
[----:B------:R-:W-:Y:S05]  /*9e10*/  BRA `(.L_x_114) ;  /* 0xffffffdc001c7947 */ /* 0x000fea000383ffff */
.L_x_117:
[----:B-1----:R1:W4:Y:S02]  /*9e20*/  SYNCS.PHASECHK.TRANS64.TRYWAIT P0, [R57+URZ+0x160], R3 ;  /* 0x00016003390075a7 */ /* 0x00232400080011ff */
[----:B----4-:R-:W-:Y:S05]  /*9e30*/  @!P0 NANOSLEEP.SYNCS 0x989680 ;  /* 0x009896800000895d */ /* 0x010fea0003900000 */
[----:B------:R-:W4:Y:S02]  /*9e40*/  @!P0 SYNCS.PHASECHK.TRANS64 P0, [R57+URZ+0x160], R3 ;  /* 0x00016003390085a7 */ /* 0x000f2400080010ff */
[----:B----4-:R-:W-:Y:S05]  /*9e50*/  @!P0 BRA `(.L_x_117) ;  /* 0xfffffffc00f08947 */ /* 0x010fea000383ffff */
[----:B------:R-:W-:Y:S05]  /*9e60*/  BRA `(.L_x_116) ;  /* 0xffffffdc004c7947 */ /* 0x000fea000383ffff */
.L_x_128:
[----:B-1----:R1:W2:Y:S02]  /*9e70*/  SYNCS.PHASECHK.TRANS64.TRYWAIT P0, [R3+URZ+0x110], R27 ;  /* 0x0001101b030075a7 */ /* 0x0022a400080011ff */
[----:B--2---:R-:W-:Y:S05]  /*9e80*/  @!P0 NANOSLEEP.SYNCS 0x989680 ;  /* 0x009896800000895d */ /* 0x004fea0003900000 */
[----:B------:R-:W2:Y:S02]  /*9e90*/  @!P0 SYNCS.PHASECHK.TRANS64 P0, [R3+URZ+0x110], R27 ;  /* 0x0001101b030085a7 */ /* 0x000ea400080010ff */
[----:B--2---:R-:W-:Y:S05]  /*9ea0*/  @!P0 BRA `(.L_x_128) ;  /* 0xfffffffc00f08947 */ /* 0x004fea000383ffff */
[----:B------:R-:W-:Y:S05]  /*9eb0*/  BRA `(.L_x_127) ;  /* 0xffffffe400747947 */ /* 0x000fea000383ffff */
        .weak           $__internal_0_$__cuda_sm10x_tcgen05_guardrail_trap_col_being_dealloced_not_returned_by_alloc
        .type           $__internal_0_$__cuda_sm10x_tcgen05_guardrail_trap_col_being_dealloced_not_returned_by_alloc,@function
        .size           $__internal_0_$__cuda_sm10x_tcgen05_guardrail_trap_col_being_dealloced_not_returned_by_alloc,($__internal_1_$__cuda_sm10x_tcgen05_guardrail_trap_phase_invalid_during_alloc - $__internal_0_$__cuda_sm10x_tcgen05_guardrail_trap_col_being_dealloced_not_returned_by_alloc)
$__internal_0_$__cuda_sm10x_tcgen05_guardrail_trap_col_being_dealloced_not_returned_by_alloc:
[----:B------:R-:W-:Y:S05]  /*9ec0*/  BPT.TRAP 0x1 ;  /* 0x000000040000795c */ /* 0x000fea0000300000 */
[----:B------:R-:W-:-:S04]  /*9ed0*/  HFMA2 R3, -RZ, RZ, 0, 0 ;  /* 0x00000000ff037431 */ /* 0x000fc800000001ff */
[----:B------:R-:W-:Y:S05]  /*9ee0*/  RET.REL.NODEC R2 `(_ZN7cutlass13device_kernelINS_4conv6kernel13ConvUniversalINS1_16ConvProblemShapeILNS1_8OperatorE2ELi2EEENS1_10collective14CollectiveConvINS1_47MainloopSm100TmaUmmaWarpSpecializedImplicitGemmILS5_2ELi17ELi2ELi1ELi2EN4cute5tupleIJNSA_1CILi2EEENSC_ILi1EEESE_EEEEENSB_IJNSC_ILi128EEENSB_IJNSC_ILi64EEEEEESJ_EEENS_10bfloat16_tESL_NSA_8TiledMMAINSA_8MMA_AtomIJNSA_26SM100_MMA_F16BF16_2x1SM_SSISL_SL_fLi128ELi64ELNSA_4UMMA5MajorE1ELSQ_1ELNSP_7ScaleInE0ELSR_0EEEEEENSA_6LayoutINSB_IJSE_SE_SE_EEENSB_IJNSC_ILi0EEESW_SW_EEEEENSB_IJNSA_10UnderscoreESZ_SZ_EEEEENS7_6detail27Sm100ImplicitGemmTileTraitsINSA_18SM100_TMA_2SM_LOADENSA_14ComposedLayoutINSA_7SwizzleILi3ELi4ELi3EEENSA_18smem_ptr_flag_bitsILi16EEENSU_INSB_IJSI_NSC_ILi8EEEEEENSB_IJSE_SI_EEEEEEEvEENS13_INSA_25SM100_TMA_2SM_LOAD_IM2COLENS15_INS16_ILi2ELi4ELi3EEES19_NSU_INSB_IJNSC_ILi32EEES1A_EEENSB_IJSE_S1I_EEEEEEEvEEEENS_8epilogue10collective18CollectiveEpilogueINS1P_23Sm100TmaWarpSpecializedILi3ELi2ELi16ELb1ELb0EEEJNSB_IJSI_SJ_SJ_EEENSB_IJNSU_ISI_SE_EENSU_INSB_IJNSC_ILi16EEESD_EEES1K_EEEEESL_NSB_IJlNSB_IJSE_llEEESW_EEESL_S21_NS1P_6fusion15FusionCallbacksIS1T_NS22_17LinearCombinationISL_fSL_fLNS_15FloatRoundStyleE2EEES1U_S1Z_JEEENSA_5SM1004TMEM4LOAD26SM100_TMEM_LOAD_32dp32b16xENSA_13SM90_TMA_LOADENS15_INS16_ILi1ELi4ELi3EEES19_NSU_INSB_IJS1A_S1W_EEENSB_IJS1W_SE_EEEEEEENSA_39AutoVectorizingCopyWithAssumedAlignmentILi128EEENSA_14SM90_TMA_STOREES2H_S2J_S2J_EEEvvEEEEvNT_6ParamsE) ;  /* 0xffffff6002447950 */ /* 0x000fea0003c3ffff */
        .weak           $__internal_1_$__cuda_sm10x_tcgen05_guardrail_trap_phase_invalid_during_alloc
        .type           $__internal_1_$__cuda_sm10x_tcgen05_guardrail_trap_phase_invalid_during_alloc,@function
        .size           $__internal_1_$__cuda_sm10x_tcgen05_guardrail_trap_phase_invalid_during_alloc,($__internal_2_$__cuda_sm10x_tcgen05_guardrail_trap_unallocated_columns_being_dealloced - $__internal_1_$__cuda_sm10x_tcgen05_guardrail_trap_phase_invalid_during_alloc)
$__internal_1_$__cuda_sm10x_tcgen05_guardrail_trap_phase_invalid_during_alloc:
[----:B------:R-:W-:Y:S05]  /*9ef0*/  BPT.TRAP 0x1 ;  /* 0x000000040000795c */ /* 0x000fea0000300000 */
[----:B------:R-:W-:-:S04]  /*9f00*/  MOV R5, 0x0 ;  /* 0x0000000000057802 */ /* 0x000fc80000000f00 */
[----:B------:R-:W-:Y:S05]  /*9f10*/  RET.REL.NODEC R4 `(_ZN7cutlass13device_kernelINS_4conv6kernel13ConvUniversalINS1_16ConvProblemShapeILNS1_8OperatorE2ELi2EEENS1_10collective14CollectiveConvINS1_47MainloopSm100TmaUmmaWarpSpecializedImplicitGemmILS5_2ELi17ELi2ELi1ELi2EN4cute5tupleIJNSA_1CILi2EEENSC_ILi1EEESE_EEEEENSB_IJNSC_ILi128EEENSB_IJNSC_ILi64EEEEEESJ_EEENS_10bfloat16_tESL_NSA_8TiledMMAINSA_8MMA_AtomIJNSA_26SM100_MMA_F16BF16_2x1SM_SSISL_SL_fLi128ELi64ELNSA_4UMMA5MajorE1ELSQ_1ELNSP_7ScaleInE0ELSR_0EEEEEENSA_6LayoutINSB_IJSE_SE_SE_EEENSB_IJNSC_ILi0EEESW_SW_EEEEENSB_IJNSA_10UnderscoreESZ_SZ_EEEEENS7_6detail27Sm100ImplicitGemmTileTraitsINSA_18SM100_TMA_2SM_LOADENSA_14ComposedLayoutINSA_7SwizzleILi3ELi4ELi3EEENSA_18smem_ptr_flag_bitsILi16EEENSU_INSB_IJSI_NSC_ILi8EEEEEENSB_IJSE_SI_EEEEEEEvEENS13_INSA_25SM100_TMA_2SM_LOAD_IM2COLENS15_INS16_ILi2ELi4ELi3EEES19_NSU_INSB_IJNSC_ILi32EEES1A_EEENSB_IJSE_S1I_EEEEEEEvEEEENS_8epilogue10collective18CollectiveEpilogueINS1P_23Sm100TmaWarpSpecializedILi3ELi2ELi16ELb1ELb0EEEJNSB_IJSI_SJ_SJ_EEENSB_IJNSU_ISI_SE_EENSU_INSB_IJNSC_ILi16EEESD_EEES1K_EEEEESL_NSB_IJlNSB_IJSE_llEEESW_EEESL_S21_NS1P_6fusion15FusionCallbacksIS1T_NS22_17LinearCombinationISL_fSL_fLNS_15FloatRoundStyleE2EEES1U_S1Z_JEEENSA_5SM1004TMEM4LOAD26SM100_TMEM_LOAD_32dp32b16xENSA_13SM90_TMA_LOADENS15_INS16_ILi1ELi4ELi3EEES19_NSU_INSB_IJS1A_S1W_EEENSB_IJS1W_SE_EEEEEEENSA_39AutoVectorizingCopyWithAssumedAlignmentILi128EEENSA_14SM90_TMA_STOREES2H_S2J_S2J_EEEvvEEEEvNT_6ParamsE) ;  /* 0xffffff6004387950 */ /* 0x000fea0003c3ffff */
        .weak           $__internal_2_$__cuda_sm10x_tcgen05_guardrail_trap_unallocated_columns_being_dealloced
        .type           $__internal_2_$__cuda_sm10x_tcgen05_guardrail_trap_unallocated_columns_being_dealloced,@function
        .size           $__internal_2_$__cuda_sm10x_tcgen05_guardrail_trap_unallocated_columns_being_dealloced,(.L_x_205 - $__internal_2_$__cuda_sm10x_tcgen05_guardrail_trap_unallocated_columns_being_dealloced)
$__internal_2_$__cuda_sm10x_tcgen05_guardrail_trap_unallocated_columns_being_dealloced:
[----:B------:R-:W-:Y:S05]  /*9f20*/  BPT.TRAP 0x1 ;  /* 0x000000040000795c */ /* 0x000fea0000300000 */
[----:B------:R-:W-:-:S04]  /*9f30*/  HFMA2 R3, -RZ, RZ, 0, 0 ;  /* 0x00000000ff037431 */ /* 0x000fc800000001ff */
[----:B------:R-:W-:Y:S05]  /*9f40*/  RET.REL.NODEC R2 `(_ZN7cutlass13device_kernelINS_4conv6kernel13ConvUniversalINS1_16ConvProblemShapeILNS1_8OperatorE2ELi2EEENS1_10collective14CollectiveConvINS1_47MainloopSm100TmaUmmaWarpSpecializedImplicitGemmILS5_2ELi17ELi2ELi1ELi2EN4cute5tupleIJNSA_1CILi2EEENSC_ILi1EEESE_EEEEENSB_IJNSC_ILi128EEENSB_IJNSC_ILi64EEEEEESJ_EEENS_10bfloat16_tESL_NSA_8TiledMMAINSA_8MMA_AtomIJNSA_26SM100_MMA_F16BF16_2x1SM_SSISL_SL_fLi128ELi64ELNSA_4UMMA5MajorE1ELSQ_1ELNSP_7ScaleInE0ELSR_0EEEEEENSA_6LayoutINSB_IJSE_SE_SE_EEENSB_IJNSC_ILi0EEESW_SW_EEEEENSB_IJNSA_10UnderscoreESZ_SZ_EEEEENS7_6detail27Sm100ImplicitGemmTileTraitsINSA_18SM100_TMA_2SM_LOADENSA_14ComposedLayoutINSA_7SwizzleILi3ELi4ELi3EEENSA_18smem_ptr_flag_bitsILi16EEENSU_INSB_IJSI_NSC_ILi8EEEEEENSB_IJSE_SI_EEEEEEEvEENS13_INSA_25SM100_TMA_2SM_LOAD_IM2COLENS15_INS16_ILi2ELi4ELi3EEES19_NSU_INSB_IJNSC_ILi32EEES1A_EEENSB_IJSE_S1I_EEEEEEEvEEEENS_8epilogue10collective18CollectiveEpilogueINS1P_23Sm100TmaWarpSpecializedILi3ELi2ELi16ELb1ELb0EEEJNSB_IJSI_SJ_SJ_EEENSB_IJNSU_ISI_SE_EENSU_INSB_IJNSC_ILi16EEESD_EEES1K_EEEEESL_NSB_IJlNSB_IJSE_llEEESW_EEESL_S21_NS1P_6fusion15FusionCallbacksIS1T_NS22_17LinearCombinationISL_fSL_fLNS_15FloatRoundStyleE2EEES1U_S1Z_JEEENSA_5SM1004TMEM4LOAD26SM100_TMEM_LOAD_32dp32b16xENSA_13SM90_TMA_LOADENS15_INS16_ILi1ELi4ELi3EEES19_NSU_INSB_IJS1A_S1W_EEENSB_IJS1W_SE_EEEEEEENSA_39AutoVectorizingCopyWithAssumedAlignmentILi128EEENSA_14SM90_TMA_STOREES2H_S2J_S2J_EEEvvEEEEvNT_6ParamsE) ;  /* 0xffffff60022c7950 */ /* 0x000fea0003c3ffff */
.L_x_204:
[----:B------:R-:W-:-:S00]  /*9f50*/  BRA `(.L_x_204) ;  /* 0xfffffffc00fc7947 */ /* 0x000fc0000383ffff */
[----:B------:R-:W-:-:S00]  /*9f60*/  NOP ;  /* 0x0000000000007918 */ /* 0x000fc00000000000 */
        /* <DEDUP_REMOVED lines=9> */
.L_x_205:


//--------------------- .nv.global.init           --------------------------
	.section	.nv.global.init,"aw",@progbits
.nv.global.init:
	.type		$str$29,@object
	.size		$str$29,($str$30 - $str$29)
$str$29:
        /*0000*/ 	.byte	0x28, 0x61, 0x64, 0x64, 0x72, 0x65, 0x73, 0x73, 0x20, 0x26, 0x20, 0x6d, 0x61, 0x73, 0x6b, 0x29
        /*0010*/ 	.byte	0x20, 0x3d, 0x3d, 0x20, 0x30, 0x00
	.type		$str$30,@object
	.size		$str$30,($str$28 - $str$30)
$str$30:
        /*0016*/ 	.byte	0x2f, 0x74, 0x6d, 0x70, 0x2f, 0x63, 0x75, 0x74, 0x6c, 0x61, 0x73, 0x73, 0x5f, 0x73, 0x77, 0x65
        /*0026*/ 	.byte	0x65, 0x70, 0x5f, 0x73, 0x72, 0x63, 0x2f, 0x69, 0x6e, 0x63, 0x6c, 0x75, 0x64, 0x65, 0x2f, 0x63
        /*0036*/ 	.byte	0x75, 0x74, 0x65, 0x2f, 0x70, 0x6f, 0x69, 0x6e, 0x74, 0x65, 0x72, 0x5f, 0x66, 0x6c, 0x61, 0x67
        /*0046*/ 	.byte	0x67, 0x65, 0x64, 0x2e, 0x68, 0x70, 0x70, 0x00
	.type		$str$28,@object
	.size		$str$28,($str$27 - $str$28)
$str$28:
        /*004e*/ 	.byte	0x2f, 0x74, 0x6d, 0x70, 0x2f, 0x63, 0x75, 0x74, 0x6c, 0x61, 0x73, 0x73, 0x5f, 0x73, 0x77, 0x65
        /*005e*/ 	.byte	0x65, 0x70, 0x5f, 0x73, 0x72, 0x63, 0x2f, 0x69, 0x6e, 0x63, 0x6c, 0x75, 0x64, 0x65, 0x2f, 0x63
        /*006e*/ 	.byte	0x75, 0x74, 0x65, 0x2f, 0x61, 0x74, 0x6f, 0x6d, 0x2f, 0x63, 0x6f, 0x70, 0x79, 0x5f, 0x74, 0x72
        /*007e*/ 	.byte	0x61, 0x69, 0x74, 0x73, 0x5f, 0x73, 0x6d, 0x31, 0x30, 0x30, 0x2e, 0x68, 0x70, 0x70, 0x00
	.type		$str$27,@object
	.size		$str$27,(__unnamed_1 - $str$27)
$str$27:
        /*008d*/ 	.byte	0x28, 0x28, 0x75, 0x69, 0x6e, 0x74, 0x33, 0x32, 0x5f, 0x74, 0x28, 0x74, 0x68, 0x72, 0x65, 0x61
        /*009d*/ 	.byte	0x64, 0x49, 0x64, 0x78, 0x2e, 0x78, 0x29, 0x20, 0x2f, 0x20, 0x33, 0x32, 0x29, 0x20, 0x25, 0x20
        /*00ad*/ 	.byte	0x34, 0x29, 0x20, 0x3d, 0x3d, 0x20, 0x28, 0x28, 0x28, 0x74, 0x6d, 0x65, 0x6d, 0x5f, 0x61, 0x64
        /*00bd*/ 	.byte	0x64, 0x72, 0x20, 0x3e, 0x3e, 0x20, 0x31, 0x36, 0x29, 0x20, 0x2f, 0x20, 0x33, 0x32, 0x29, 0x20
        /*00cd*/ 	.byte	0x25, 0x20, 0x34, 0x29, 0x00
	.type		__unnamed_1,@object
	.size		__unnamed_1,(__unnamed_2 - __unnamed_1)
__unnamed_1:
        /*00d2*/ 	.byte	0x61, 0x75, 0x74, 0x6f, 0x20, 0x63, 0x75, 0x74, 0x65, 0x3a, 0x3a, 0x61, 0x73, 0x5f, 0x70, 0x6f
        /* <DEDUP_REMOVED lines=24> */
        /*0262*/ 	.byte	0x43, 0x3c, 0x32, 0x30, 0x34, 0x38, 0x3e, 0x3e, 0x3e, 0x3e, 0x5d, 0x00
	.type		__unnamed_2,@object
	.size		__unnamed_2,(.L_2 - __unnamed_2)
__unnamed_2:
        /* <DEDUP_REMOVED lines=40> */
        /*04ee*/ 	.byte	0x3a, 0x3a, 0x43, 0x3c, 0x30, 0x3e, 0x3e, 0x3e, 0x3e, 0x5d, 0x00
.L_2:


//--------------------- .nv.shared._ZN7cutlass13device_kernelINS_4conv6kernel13ConvUniversalINS1_16ConvProblemShapeILNS1_8OperatorE2ELi2EEENS1_10collective14CollectiveConvINS1_47MainloopSm100TmaUmmaWarpSpecializedImplicitGemmILS5_2ELi17ELi2ELi1ELi2EN4cute5tupleIJNSA_1CILi2EEENSC_ILi1EEESE_EEEEENSB_IJNSC_ILi128EEENSB_IJNSC_ILi64EEEEEESJ_EEENS_10bfloat16_tESL_NSA_8TiledMMAINSA_8MMA_AtomIJNSA_26SM100_MMA_F16BF16_2x1SM_SSISL_SL_fLi128ELi64ELNSA_4UMMA5MajorE1ELSQ_1ELNSP_7ScaleInE0ELSR_0EEEEEENSA_6LayoutINSB_IJSE_SE_SE_EEENSB_IJNSC_ILi0EEESW_SW_EEEEENSB_IJNSA_10UnderscoreESZ_SZ_EEEEENS7_6detail27Sm100ImplicitGemmTileTraitsINSA_18SM100_TMA_2SM_LOADENSA_14ComposedLayoutINSA_7SwizzleILi3ELi4ELi3EEENSA_18smem_ptr_flag_bitsILi16EEENSU_INSB_IJSI_NSC_ILi8EEEEEENSB_IJSE_SI_EEEEEEEvEENS13_INSA_25SM100_TMA_2SM_LOAD_IM2COLENS15_INS16_ILi2ELi4ELi3EEES19_NSU_INSB_IJNSC_ILi32EEES1A_EEENSB_IJSE_S1I_EEEEEEEvEEEENS_8epilogue10collective18CollectiveEpilogueINS1P_23Sm100TmaWarpSpecializedILi3ELi2ELi16ELb1ELb0EEEJNSB_IJSI_SJ_SJ_EEENSB_IJNSU_ISI_SE_EENSU_INSB_IJNSC_ILi16EEESD_EEES1K_EEEEESL_NSB_IJlNSB_IJSE_llEEESW_EEESL_S21_NS1P_6fusion15FusionCallbacksIS1T_NS22_17LinearCombinationISL_fSL_fLNS_15FloatRoundStyleE2EEES1U_S1Z_JEEENSA_5SM1004TMEM4LOAD26SM100_TMEM_LOAD_32dp32b16xENSA_13SM90_TMA_LOADENS15_INS16_ILi1ELi4ELi3EEES19_NSU_INSB_IJS1A_S1W_EEENSB_IJS1W_SE_EEEEEEENSA_39AutoVectorizingCopyWithAssumedAlignmentILi128EEENSA_14SM90_TMA_STOREES2H_S2J_S2J_EEEvvEEEEvNT_6ParamsE --------------------------
	.section	.nv.shared._ZN7cutlass13device_kernelINS_4conv6kernel13ConvUniversalINS1_16ConvProblemShapeILNS1_8OperatorE2ELi2EEENS1_10collective14CollectiveConvINS1_47MainloopSm100TmaUmmaWarpSpecializedImplicitGemmILS5_2ELi17ELi2ELi1ELi2EN4cute5tupleIJNSA_1CILi2EEENSC_ILi1EEESE_EEEEENSB_IJNSC_ILi128EEENSB_IJNSC_ILi64EEEEEESJ_EEENS_10bfloat16_tESL_NSA_8TiledMMAINSA_8MMA_AtomIJNSA_26SM100_MMA_F16BF16_2x1SM_SSISL_SL_fLi128ELi64ELNSA_4UMMA5MajorE1ELSQ_1ELNSP_7ScaleInE0ELSR_0EEEEEENSA_6LayoutINSB_IJSE_SE_SE_EEENSB_IJNSC_ILi0EEESW_SW_EEEEENSB_IJNSA_10UnderscoreESZ_SZ_EEEEENS7_6detail27Sm100ImplicitGemmTileTraitsINSA_18SM100_TMA_2SM_LOADENSA_14ComposedLayoutINSA_7SwizzleILi3ELi4ELi3EEENSA_18smem_ptr_flag_bitsILi16EEENSU_INSB_IJSI_NSC_ILi8EEEEEENSB_IJSE_SI_EEEEEEEvEENS13_INSA_25SM100_TMA_2SM_LOAD_IM2COLENS15_INS16_ILi2ELi4ELi3EEES19_NSU_INSB_IJNSC_ILi32EEES1A_EEENSB_IJSE_S1I_EEEEEEEvEEEENS_8epilogue10collective18CollectiveEpilogueINS1P_23Sm100TmaWarpSpecializedILi3ELi2ELi16ELb1ELb0EEEJNSB_IJSI_SJ_SJ_EEENSB_IJNSU_ISI_SE_EENSU_INSB_IJNSC_ILi16EEESD_EEES1K_EEEEESL_NSB_IJlNSB_IJSE_llEEESW_EEESL_S21_NS1P_6fusion15FusionCallbacksIS1T_NS22_17LinearCombinationISL_fSL_fLNS_15FloatRoundStyleE2EEES1U_S1Z_JEEENSA_5SM1004TMEM4LOAD26SM100_TMEM_LOAD_32dp32b16xENSA_13SM90_TMA_LOADENS15_INS16_ILi1ELi4ELi3EEES19_NSU_INSB_IJS1A_S1W_EEENSB_IJS1W_SE_EEEEEEENSA_39AutoVectorizingCopyWithAssumedAlignmentILi128EEENSA_14SM90_TMA_STOREES2H_S2J_S2J_EEEvvEEEEvNT_6ParamsE,"aw",@nobits
	.sectionflags	@""
	.align	16
	.zero		1024


//--------------------- .nv.shared.reserved.0     --------------------------
	.section	.nv.shared.reserved.0,"aw",@nobits
	.weak		__nv_reservedSMEM_offset_0_alias
	.size		__nv_reservedSMEM_offset_0_alias, 0, 64
	.other		__nv_reservedSMEM_offset_0_alias,@"STO_CUDA_RESERVED_SHARED STV_DEFAULT"
__nv_reservedSMEM_offset_0_alias:
	.zero		0
.nv.shared.reserved.0:
	.zero		64
	.weak		__nv_reservedSMEM_tcgen05_partition
	.type		__nv_reservedSMEM_tcgen05_partition,@object
	.size		__nv_reservedSMEM_tcgen05_partition,(.L_0 - __nv_reservedSMEM_tcgen05_partition)
__nv_reservedSMEM_tcgen05_partition:
	.zero		32
.L_0:


//--------------------- .nv.global                --------------------------
	.section	.nv.global,"aw",@nobits
.nv.global:
	.type		_ZN39_INTERNAL_a753e64c_4_k_cu_c02e6589_34604cute1_E,@object
	.size		_ZN39_INTERNAL_a753e64c_4_k_cu_c02e6589_34604cute1_E,(_ZN39_INTERNAL_a753e64c_4_k_cu_c02e6589_34604cuda3std3__45__cpo6cbeginE - _ZN39_INTERNAL_a753e64c_4_k_cu_c02e6589_34604cute1_E)
_ZN39_INTERNAL_a753e64c_4_k_cu_c02e6589_34604cute1_E:
	.zero		1
	.type		_ZN39_INTERNAL_a753e64c_4_k_cu_c02e6589_34604cuda3std3__45__cpo6cbeginE,@object
	.size		_ZN39_INTERNAL_a753e64c_4_k_cu_c02e6589_34604cuda3std3__45__cpo6cbeginE,(_ZN39_INTERNAL_a753e64c_4_k_cu_c02e6589_34604cuda3std3__48in_placeE - _ZN39_INTERNAL_a753e64c_4_k_cu_c02e6589_34604cuda3std3__45__cpo6cbeginE)
_ZN39_INTERNAL_a753e64c_4_k_cu_c02e6589_34604cuda3std3__45__cpo6cbeginE:
	.zero		1
	.type		_ZN39_INTERNAL_a753e64c_4_k_cu_c02e6589_34604cuda3std3__48in_placeE,@object
	.size		_ZN39_INTERNAL_a753e64c_4_k_cu_c02e6589_34604cuda3std3__48in_placeE,(_ZN39_INTERNAL_a753e64c_4_k_cu_c02e6589_34604cuda3std6ranges3__45__cpo9iter_moveE - _ZN39_INTERNAL_a753e64c_4_k_cu_c02e6589_34604cuda3std3__48in_placeE)
_ZN39_INTERNAL_a753e64c_4_k_cu_c02e6589_34604cuda3std3__48in_placeE:
	.zero		1
	.type		_ZN39_INTERNAL_a753e64c_4_k_cu_c02e6589_34604cuda3std6ranges3__45__cpo9iter_moveE,@object
	.size		_ZN39_INTERNAL_a753e64c_4_k_cu_c02e6589_34604cuda3std6ranges3__45__cpo9iter_moveE,(_ZN39_INTERNAL_a753e64c_4_k_cu_c02e6589_34604cuda3std3__45__cpo5beginE - _ZN39_INTERNAL_a753e64c_4_k_cu_c02e6589_34604cuda3std6ranges3__45__cpo9iter_moveE)
_ZN39_INTERNAL_a753e64c_4_k_cu_c02e6589_34604cuda3std6ranges3__45__cpo9iter_moveE:
	.zero		1
	.type		_ZN39_INTERNAL_a753e64c_4_k_cu_c02e6589_34604cuda3std3__45__cpo5beginE,@object
	.size		_ZN39_INTERNAL_a753e64c_4_k_cu_c02e6589_34604cuda3std3__45__cpo5beginE,(_ZN39_INTERNAL_a753e64c_4_k_cu_c02e6589_34604cuda3std3__441_GLOBAL__N__a753e64c_4_k_cu_c02e6589_34606ignoreE - _ZN39_INTERNAL_a753e64c_4_k_cu_c02e6589_34604cuda3std3__45__cpo5beginE)
_ZN39_INTERNAL_a753e64c_4_k_cu_c02e6589_34604cuda3std3__45__cpo5beginE:
	.zero		1
	.type		_ZN39_INTERNAL_a753e64c_4_k_cu_c02e6589_34604cuda3std3__441_GLOBAL__N__a753e64c_4_k_cu_c02e6589_34606ignoreE,@object
	.size		_ZN39_INTERNAL_a753e64c_4_k_cu_c02e6589_34604cuda3std3__441_GLOBAL__N__a753e64c_4_k_cu_c02e6589_34606ignoreE,(_ZN39_INTERNAL_a753e64c_4_k_cu_c02e6589_34604cute7productE - _ZN39_INTERNAL_a753e64c_4_k_cu_c02e6589_34604cuda3std3__441_GLOBAL__N__a753e64c_4_k_cu_c02e6589_34606ignoreE)
_ZN39_INTERNAL_a753e64c_4_k_cu_c02e6589_34604cuda3std3__441_GLOBAL__N__a753e64c_4_k_cu_c02e6589_34606ignoreE:
	.zero		1
	.type		_ZN39_INTERNAL_a753e64c_4_k_cu_c02e6589_34604cute7productE,@object
	.size		_ZN39_INTERNAL_a753e64c_4_k_cu_c02e6589_34604cute7productE,(_ZN39_INTERNAL_a753e64c_4_k_cu_c02e6589_34604cuda3std3__45__cpo3endE - _ZN39_INTERNAL_a753e64c_4_k_cu_c02e6589_34604cute7productE)
_ZN39_INTERNAL_a753e64c_4_k_cu_c02e6589_34604cute7productE:
	.zero		1
	.type		_ZN39_INTERNAL_a753e64c_4_k_cu_c02e6589_34604cuda3std3__45__cpo3endE,@object
	.size		_ZN39_INTERNAL_a753e64c_4_k_cu_c02e6589_34604cuda3std3__45__cpo3endE,(_ZN39_INTERNAL_a753e64c_4_k_cu_c02e6589_34604cuda3std3__419piecewise_constructE - _ZN39_INTERNAL_a753e64c_4_k_cu_c02e6589_34604cuda3std3__45__cpo3endE)
_ZN39_INTERNAL_a753e64c_4_k_cu_c02e6589_34604cuda3std3__45__cpo3endE:
	.zero		1
	.type		_ZN39_INTERNAL_a753e64c_4_k_cu_c02e6589_34604cuda3std3__419piecewise_constructE,@object
	.size		_ZN39_INTERNAL_a753e64c_4_k_cu_c02e6589_34604cuda3std3__419piecewise_constructE,(_ZN39_INTERNAL_a753e64c_4_k_cu_c02e6589_34604cuda3std3__45__cpo4cendE - _ZN39_INTERNAL_a753e64c_4_k_cu_c02e6589_34604cuda3std3__419piecewise_constructE)
_ZN39_INTERNAL_a753e64c_4_k_cu_c02e6589_34604cuda3std3__419piecewise_constructE:
	.zero		1
	.type		_ZN39_INTERNAL_a753e64c_4_k_cu_c02e6589_34604cuda3std3__45__cpo4cendE,@object
	.size		_ZN39_INTERNAL_a753e64c_4_k_cu_c02e6589_34604cuda3std3__45__cpo4cendE,(_ZN39_INTERNAL_a753e64c_4_k_cu_c02e6589_34604cuda3std6ranges3__45__cpo4swapE - _ZN39_INTERNAL_a753e64c_4_k_cu_c02e6589_34604cuda3std3__45__cpo4cendE)
_ZN39_INTERNAL_a753e64c_4_k_cu_c02e6589_34604cuda3std3__45__cpo4cendE:
	.zero		1
	.type		_ZN39_INTERNAL_a753e64c_4_k_cu_c02e6589_34604cuda3std6ranges3__45__cpo4swapE,@object
	.size		_ZN39_INTERNAL_a753e64c_4_k_cu_c02e6589_34604cuda3std6ranges3__45__cpo4swapE,(.L_10 - _ZN39_INTERNAL_a753e64c_4_k_cu_c02e6589_34604cuda3std6ranges3__45__cpo4swapE)
_ZN39_INTERNAL_a753e64c_4_k_cu_c02e6589_34604cuda3std6ranges3__45__cpo4swapE:
	.zero		1
.L_10:


//--------------------- .nv.constant0._ZN7cutlass13device_kernelINS_4conv6kernel13ConvUniversalINS1_16ConvProblemShapeILNS1_8OperatorE2ELi2EEENS1_10collective14CollectiveConvINS1_47MainloopSm100TmaUmmaWarpSpecializedImplicitGemmILS5_2ELi17ELi2ELi1ELi2EN4cute5tupleIJNSA_1CILi2EEENSC_ILi1EEESE_EEEEENSB_IJNSC_ILi128EEENSB_IJNSC_ILi64EEEEEESJ_EEENS_10bfloat16_tESL_NSA_8TiledMMAINSA_8MMA_AtomIJNSA_26SM100_MMA_F16BF16_2x1SM_SSISL_SL_fLi128ELi64ELNSA_4UMMA5MajorE1ELSQ_1ELNSP_7ScaleInE0ELSR_0EEEEEENSA_6LayoutINSB_IJSE_SE_SE_EEENSB_IJNSC_ILi0EEESW_SW_EEEEENSB_IJNSA_10UnderscoreESZ_SZ_EEEEENS7_6detail27Sm100ImplicitGemmTileTraitsINSA_18SM100_TMA_2SM_LOADENSA_14ComposedLayoutINSA_7SwizzleILi3ELi4ELi3EEENSA_18smem_ptr_flag_bitsILi16EEENSU_INSB_IJSI_NSC_ILi8EEEEEENSB_IJSE_SI_EEEEEEEvEENS13_INSA_25SM100_TMA_2SM_LOAD_IM2COLENS15_INS16_ILi2ELi4ELi3EEES19_NSU_INSB_IJNSC_ILi32EEES1A_EEENSB_IJSE_S1I_EEEEEEEvEEEENS_8epilogue10collective18CollectiveEpilogueINS1P_23Sm100TmaWarpSpecializedILi3ELi2ELi16ELb1ELb0EEEJNSB_IJSI_SJ_SJ_EEENSB_IJNSU_ISI_SE_EENSU_INSB_IJNSC_ILi16EEESD_EEES1K_EEEEESL_NSB_IJlNSB_IJSE_llEEESW_EEESL_S21_NS1P_6fusion15FusionCallbacksIS1T_NS22_17LinearCombinationISL_fSL_fLNS_15FloatRoundStyleE2EEES1U_S1Z_JEEENSA_5SM1004TMEM4LOAD26SM100_TMEM_LOAD_32dp32b16xENSA_13SM90_TMA_LOADENS15_INS16_ILi1ELi4ELi3EEES19_NSU_INSB_IJS1A_S1W_EEENSB_IJS1W_SE_EEEEEEENSA_39AutoVectorizingCopyWithAssumedAlignmentILi128EEENSA_14SM90_TMA_STOREES2H_S2J_S2J_EEEvvEEEEvNT_6ParamsE --------------------------
	.section	.nv.constant0._ZN7cutlass13device_kernelINS_4conv6kernel13ConvUniversalINS1_16ConvProblemShapeILNS1_8OperatorE2ELi2EEENS1_10collective14CollectiveConvINS1_47MainloopSm100TmaUmmaWarpSpecializedImplicitGemmILS5_2ELi17ELi2ELi1ELi2EN4cute5tupleIJNSA_1CILi2EEENSC_ILi1EEESE_EEEEENSB_IJNSC_ILi128EEENSB_IJNSC_ILi64EEEEEESJ_EEENS_10bfloat16_tESL_NSA_8TiledMMAINSA_8MMA_AtomIJNSA_26SM100_MMA_F16BF16_2x1SM_SSISL_SL_fLi128ELi64ELNSA_4UMMA5MajorE1ELSQ_1ELNSP_7ScaleInE0ELSR_0EEEEEENSA_6LayoutINSB_IJSE_SE_SE_EEENSB_IJNSC_ILi0EEESW_SW_EEEEENSB_IJNSA_10UnderscoreESZ_SZ_EEEEENS7_6detail27Sm100ImplicitGemmTileTraitsINSA_18SM100_TMA_2SM_LOADENSA_14ComposedLayoutINSA_7SwizzleILi3ELi4ELi3EEENSA_18smem_ptr_flag_bitsILi16EEENSU_INSB_IJSI_NSC_ILi8EEEEEENSB_IJSE_SI_EEEEEEEvEENS13_INSA_25SM100_TMA_2SM_LOAD_IM2COLENS15_INS16_ILi2ELi4ELi3EEES19_NSU_INSB_IJNSC_ILi32EEES1A_EEENSB_IJSE_S1I_EEEEEEEvEEEENS_8epilogue10collective18CollectiveEpilogueINS1P_23Sm100TmaWarpSpecializedILi3ELi2ELi16ELb1ELb0EEEJNSB_IJSI_SJ_SJ_EEENSB_IJNSU_ISI_SE_EENSU_INSB_IJNSC_ILi16EEESD_EEES1K_EEEEESL_NSB_IJlNSB_IJSE_llEEESW_EEESL_S21_NS1P_6fusion15FusionCallbacksIS1T_NS22_17LinearCombinationISL_fSL_fLNS_15FloatRoundStyleE2EEES1U_S1Z_JEEENSA_5SM1004TMEM4LOAD26SM100_TMEM_LOAD_32dp32b16xENSA_13SM90_TMA_LOADENS15_INS16_ILi1ELi4ELi3EEES19_NSU_INSB_IJS1A_S1W_EEENSB_IJS1W_SE_EEEEEEENSA_39AutoVectorizingCopyWithAssumedAlignmentILi128EEENSA_14SM90_TMA_STOREES2H_S2J_S2J_EEEvvEEEEvNT_6ParamsE,"a",@progbits
	.sectionflags	@""
	.align	4
.nv.constant0._ZN7cutlass13device_kernelINS_4conv6kernel13ConvUniversalINS1_16ConvProblemShapeILNS1_8OperatorE2ELi2EEENS1_10collective14CollectiveConvINS1_47MainloopSm100TmaUmmaWarpSpecializedImplicitGemmILS5_2ELi17ELi2ELi1ELi2EN4cute5tupleIJNSA_1CILi2EEENSC_ILi1EEESE_EEEEENSB_IJNSC_ILi128EEENSB_IJNSC_ILi64EEEEEESJ_EEENS_10bfloat16_tESL_NSA_8TiledMMAINSA_8MMA_AtomIJNSA_26SM100_MMA_F16BF16_2x1SM_SSISL_SL_fLi128ELi64ELNSA_4UMMA5MajorE1ELSQ_1ELNSP_7ScaleInE0ELSR_0EEEEEENSA_6LayoutINSB_IJSE_SE_SE_EEENSB_IJNSC_ILi0EEESW_SW_EEEEENSB_IJNSA_10UnderscoreESZ_SZ_EEEEENS7_6detail27Sm100ImplicitGemmTileTraitsINSA_18SM100_TMA_2SM_LOADENSA_14ComposedLayoutINSA_7SwizzleILi3ELi4ELi3EEENSA_18smem_ptr_flag_bitsILi16EEENSU_INSB_IJSI_NSC_ILi8EEEEEENSB_IJSE_SI_EEEEEEEvEENS13_INSA_25SM100_TMA_2SM_LOAD_IM2COLENS15_INS16_ILi2ELi4ELi3EEES19_NSU_INSB_IJNSC_ILi32EEES1A_EEENSB_IJSE_S1I_EEEEEEEvEEEENS_8epilogue10collective18CollectiveEpilogueINS1P_23Sm100TmaWarpSpecializedILi3ELi2ELi16ELb1ELb0EEEJNSB_IJSI_SJ_SJ_EEENSB_IJNSU_ISI_SE_EENSU_INSB_IJNSC_ILi16EEESD_EEES1K_EEEEESL_NSB_IJlNSB_IJSE_llEEESW_EEESL_S21_NS1P_6fusion15FusionCallbacksIS1T_NS22_17LinearCombinationISL_fSL_fLNS_15FloatRoundStyleE2EEES1U_S1Z_JEEENSA_5SM1004TMEM4LOAD26SM100_TMEM_LOAD_32dp32b16xENSA_13SM90_TMA_LOADENS15_INS16_ILi1ELi4ELi3EEES19_NSU_INSB_IJS1A_S1W_EEENSB_IJS1W_SE_EEEEEEENSA_39AutoVectorizingCopyWithAssumedAlignmentILi128EEENSA_14SM90_TMA_STOREES2H_S2J_S2J_EEEvvEEEEvNT_6ParamsE:
	.zero		2944


//--------------------- SYMBOLS --------------------------

	.type		.nv.reservedSmem.offset0,@object
	.size		.nv.reservedSmem.offset0,0x4
	.type		.nv.reservedSmem.cap,@object
	.size		.nv.reservedSmem.cap,0x4
	.type		__assertfail,@function
